	.target	sm_90a

	.elftype	@"ET_EXEC"


//--------------------- .note.nv.tkinfo           --------------------------
	.section	.note.nv.tkinfo,"",@"SHT_NOTE"
	.sectionflags	@"SHF_NOTE_NV_TKINFO"
	.tkinfo
        /*0018*/ 	.word	0x00000002
        /*0030*/ 	.string	""
        /*0030*/ 	.string	"ptxas"
        /*0030*/ 	.string	"Cuda compilation tools, release 13.0, V13.0.88"
        /*0030*/ 	.string	"Build cuda_13.0.r13.0/compiler.36424714_0"
        /*0030*/ 	.string	"-arch sm_90a -m 64 "



//--------------------- .note.nv.cuinfo           --------------------------
	.section	.note.nv.cuinfo,"",@"SHT_NOTE"
	.sectionflags	@"SHF_NOTE_NV_CUINFO"
        /*0018*/ 	.short	0x0002
        /*001a*/ 	.short	0x005a
        /*001c*/ 	.short	0x0082
	.zero		2


//--------------------- .nv.info                  --------------------------
	.section	.nv.info,"",@"SHT_CUDA_INFO"
	.align	4


	//----- nvinfo : EIATTR_REGCOUNT
	.align		4
        /*0000*/ 	.byte	0x04, 0x2f
        /*0002*/ 	.short	(.L_18 - .L_17)
	.align		4
.L_17:
        /*0004*/ 	.word	index@(_ZN7cutlass13device_kernelINS_4gemm6kernel13GemmUniversalIN4cute5tupleIJiiiiEEENS1_10collective13CollectiveMmaINS1_34MainloopSm90TmaGmmaWarpSpecializedILi8ENS5_IJNS4_1CILi1EEESB_SB_EEENS1_35KernelTmaWarpSpecializedCooperativeEEENS5_IJNSA_ILi128EEENSA_ILi64EEESG_EEENS_6half_tENS5_IJlSB_lEEESI_SJ_NS4_8TiledMMAINS4_8MMA_AtomIJNS4_4SM904GMMA25MMA_64x64x16_F32F16F16_SSILNSN_5MajorE0ELSP_0ELNSN_7ScaleInE1ELSQ_1EEEEEENS4_6LayoutINS5_IJNSA_ILi2EEESB_SB_EEENS5_IJSB_NSA_ILi0EEESW_EEEEENS5_IJNS4_10UnderscoreESZ_SZ_EEEEENS4_13SM90_TMA_LOADENS4_14ComposedLayoutINS4_7SwizzleILi3ELi4ELi3EEENS4_18smem_ptr_flag_bitsILi16EEENST_INS5_IJNSA_ILi8EEESG_EEENS5_IJSG_SB_EEEEEEEvNS4_8identityES12_S1C_vS1D_EENS_8epilogue10collective18CollectiveEpilogueINS1F_22Sm90TmaWarpSpecializedILi3ELi2ELi16ELb1ELb0EEEJSH_NS5_IJSF_NSA_ILi32EEEEEESI_SJ_SI_SJ_NS1F_6fusion15FusionCallbacksIS1J_NS1M_17LinCombPerRowBiasISI_fSI_SI_fLi8ELNS_15FloatRoundStyleE2EEESH_S1L_JEEES12_NS13_INS14_ILi2ELi4ELi3EEES17_NST_INS5_IJS18_S1K_EEENS5_IJS1K_SB_EEEEEEENS4_17SM75_U32x4_LDSM_NENS4_14SM90_TMA_STOREES1W_NS4_17SM90_U32x4_STSM_NENS4_9Copy_AtomIJS1Z_SI_EEEvEEEvvEEEEvNT_6ParamsE)
        /*0008*/ 	.word	0x000000a8


	//----- nvinfo : EIATTR_FRAME_SIZE
	.align		4
.L_18:
        /*000c*/ 	.byte	0x04, 0x11
        /*000e*/ 	.short	(.L_20 - .L_19)
	.align		4
.L_19:
        /*0010*/ 	.word	index@(_ZN7cutlass13device_kernelINS_4gemm6kernel13GemmUniversalIN4cute5tupleIJiiiiEEENS1_10collective13CollectiveMmaINS1_34MainloopSm90TmaGmmaWarpSpecializedILi8ENS5_IJNS4_1CILi1EEESB_SB_EEENS1_35KernelTmaWarpSpecializedCooperativeEEENS5_IJNSA_ILi128EEENSA_ILi64EEESG_EEENS_6half_tENS5_IJlSB_lEEESI_SJ_NS4_8TiledMMAINS4_8MMA_AtomIJNS4_4SM904GMMA25MMA_64x64x16_F32F16F16_SSILNSN_5MajorE0ELSP_0ELNSN_7ScaleInE1ELSQ_1EEEEEENS4_6LayoutINS5_IJNSA_ILi2EEESB_SB_EEENS5_IJSB_NSA_ILi0EEESW_EEEEENS5_IJNS4_10UnderscoreESZ_SZ_EEEEENS4_13SM90_TMA_LOADENS4_14ComposedLayoutINS4_7SwizzleILi3ELi4ELi3EEENS4_18smem_ptr_flag_bitsILi16EEENST_INS5_IJNSA_ILi8EEESG_EEENS5_IJSG_SB_EEEEEEEvNS4_8identityES12_S1C_vS1D_EENS_8epilogue10collective18CollectiveEpilogueINS1F_22Sm90TmaWarpSpecializedILi3ELi2ELi16ELb1ELb0EEEJSH_NS5_IJSF_NSA_ILi32EEEEEESI_SJ_SI_SJ_NS1F_6fusion15FusionCallbacksIS1J_NS1M_17LinCombPerRowBiasISI_fSI_SI_fLi8ELNS_15FloatRoundStyleE2EEESH_S1L_JEEES12_NS13_INS14_ILi2ELi4ELi3EEES17_NST_INS5_IJS18_S1K_EEENS5_IJS1K_SB_EEEEEEENS4_17SM75_U32x4_LDSM_NENS4_14SM90_TMA_STOREES1W_NS4_17SM90_U32x4_STSM_NENS4_9Copy_AtomIJS1Z_SI_EEEvEEEvvEEEEvNT_6ParamsE)
        /*0014*/ 	.word	0x00000000


	//----- nvinfo : EIATTR_MIN_STACK_SIZE
	.align		4
.L_20:
        /*0018*/ 	.byte	0x04, 0x12
        /*001a*/ 	.short	(.L_22 - .L_21)
	.align		4
.L_21:
        /*001c*/ 	.word	index@(_ZN7cutlass13device_kernelINS_4gemm6kernel13GemmUniversalIN4cute5tupleIJiiiiEEENS1_10collective13CollectiveMmaINS1_34MainloopSm90TmaGmmaWarpSpecializedILi8ENS5_IJNS4_1CILi1EEESB_SB_EEENS1_35KernelTmaWarpSpecializedCooperativeEEENS5_IJNSA_ILi128EEENSA_ILi64EEESG_EEENS_6half_tENS5_IJlSB_lEEESI_SJ_NS4_8TiledMMAINS4_8MMA_AtomIJNS4_4SM904GMMA25MMA_64x64x16_F32F16F16_SSILNSN_5MajorE0ELSP_0ELNSN_7ScaleInE1ELSQ_1EEEEEENS4_6LayoutINS5_IJNSA_ILi2EEESB_SB_EEENS5_IJSB_NSA_ILi0EEESW_EEEEENS5_IJNS4_10UnderscoreESZ_SZ_EEEEENS4_13SM90_TMA_LOADENS4_14ComposedLayoutINS4_7SwizzleILi3ELi4ELi3EEENS4_18smem_ptr_flag_bitsILi16EEENST_INS5_IJNSA_ILi8EEESG_EEENS5_IJSG_SB_EEEEEEEvNS4_8identityES12_S1C_vS1D_EENS_8epilogue10collective18CollectiveEpilogueINS1F_22Sm90TmaWarpSpecializedILi3ELi2ELi16ELb1ELb0EEEJSH_NS5_IJSF_NSA_ILi32EEEEEESI_SJ_SI_SJ_NS1F_6fusion15FusionCallbacksIS1J_NS1M_17LinCombPerRowBiasISI_fSI_SI_fLi8ELNS_15FloatRoundStyleE2EEESH_S1L_JEEES12_NS13_INS14_ILi2ELi4ELi3EEES17_NST_INS5_IJS18_S1K_EEENS5_IJS1K_SB_EEEEEEENS4_17SM75_U32x4_LDSM_NENS4_14SM90_TMA_STOREES1W_NS4_17SM90_U32x4_STSM_NENS4_9Copy_AtomIJS1Z_SI_EEEvEEEvvEEEEvNT_6ParamsE)
        /*0020*/ 	.word	0x00000000
.L_22:


//--------------------- .nv.compat                --------------------------
	.section	.nv.compat,"",@"SHT_CUDA_COMPAT_INFO"
	.align	4
        /*0000*/ 	.byte	0x02, 0x09, 0x01, 0x00, 0x02, 0x02, 0x04, 0x00, 0x02, 0x05, 0x05, 0x00, 0x03, 0x07, 0x01, 0x01
        /*0010*/ 	.byte	0x02, 0x03, 0x01, 0x00, 0x02, 0x06, 0x01, 0x00, 0x04, 0x0b, 0x08, 0x00, 0x00, 0x00, 0x00, 0x00
        /*0020*/ 	.byte	0x00, 0x00, 0x00, 0x00


//--------------------- .nv.info._ZN7cutlass13device_kernelINS_4gemm6kernel13GemmUniversalIN4cute5tupleIJiiiiEEENS1_10collective13CollectiveMmaINS1_34MainloopSm90TmaGmmaWarpSpecializedILi8ENS5_IJNS4_1CILi1EEESB_SB_EEENS1_35KernelTmaWarpSpecializedCooperativeEEENS5_IJNSA_ILi128EEENSA_ILi64EEESG_EEENS_6half_tENS5_IJlSB_lEEESI_SJ_NS4_8TiledMMAINS4_8MMA_AtomIJNS4_4SM904GMMA25MMA_64x64x16_F32F16F16_SSILNSN_5MajorE0ELSP_0ELNSN_7ScaleInE1ELSQ_1EEEEEENS4_6LayoutINS5_IJNSA_ILi2EEESB_SB_EEENS5_IJSB_NSA_ILi0EEESW_EEEEENS5_IJNS4_10UnderscoreESZ_SZ_EEEEENS4_13SM90_TMA_LOADENS4_14ComposedLayoutINS4_7SwizzleILi3ELi4ELi3EEENS4_18smem_ptr_flag_bitsILi16EEENST_INS5_IJNSA_ILi8EEESG_EEENS5_IJSG_SB_EEEEEEEvNS4_8identityES12_S1C_vS1D_EENS_8epilogue10collective18CollectiveEpilogueINS1F_22Sm90TmaWarpSpecializedILi3ELi2ELi16ELb1ELb0EEEJSH_NS5_IJSF_NSA_ILi32EEEEEESI_SJ_SI_SJ_NS1F_6fusion15FusionCallbacksIS1J_NS1M_17LinCombPerRowBiasISI_fSI_SI_fLi8ELNS_15FloatRoundStyleE2EEESH_S1L_JEEES12_NS13_INS14_ILi2ELi4ELi3EEES17_NST_INS5_IJS18_S1K_EEENS5_IJS1K_SB_EEEEEEENS4_17SM75_U32x4_LDSM_NENS4_14SM90_TMA_STOREES1W_NS4_17SM90_U32x4_STSM_NENS4_9Copy_AtomIJS1Z_SI_EEEvEEEvvEEEEvNT_6ParamsE --------------------------
	.section	.nv.info._ZN7cutlass13device_kernelINS_4gemm6kernel13GemmUniversalIN4cute5tupleIJiiiiEEENS1_10collective13CollectiveMmaINS1_34MainloopSm90TmaGmmaWarpSpecializedILi8ENS5_IJNS4_1CILi1EEESB_SB_EEENS1_35KernelTmaWarpSpecializedCooperativeEEENS5_IJNSA_ILi128EEENSA_ILi64EEESG_EEENS_6half_tENS5_IJlSB_lEEESI_SJ_NS4_8TiledMMAINS4_8MMA_AtomIJNS4_4SM904GMMA25MMA_64x64x16_F32F16F16_SSILNSN_5MajorE0ELSP_0ELNSN_7ScaleInE1ELSQ_1EEEEEENS4_6LayoutINS5_IJNSA_ILi2EEESB_SB_EEENS5_IJSB_NSA_ILi0EEESW_EEEEENS5_IJNS4_10UnderscoreESZ_SZ_EEEEENS4_13SM90_TMA_LOADENS4_14ComposedLayoutINS4_7SwizzleILi3ELi4ELi3EEENS4_18smem_ptr_flag_bitsILi16EEENST_INS5_IJNSA_ILi8EEESG_EEENS5_IJSG_SB_EEEEEEEvNS4_8identityES12_S1C_vS1D_EENS_8epilogue10collective18CollectiveEpilogueINS1F_22Sm90TmaWarpSpecializedILi3ELi2ELi16ELb1ELb0EEEJSH_NS5_IJSF_NSA_ILi32EEEEEESI_SJ_SI_SJ_NS1F_6fusion15FusionCallbacksIS1J_NS1M_17LinCombPerRowBiasISI_fSI_SI_fLi8ELNS_15FloatRoundStyleE2EEESH_S1L_JEEES12_NS13_INS14_ILi2ELi4ELi3EEES17_NST_INS5_IJS18_S1K_EEENS5_IJS1K_SB_EEEEEEENS4_17SM75_U32x4_LDSM_NENS4_14SM90_TMA_STOREES1W_NS4_17SM90_U32x4_STSM_NENS4_9Copy_AtomIJS1Z_SI_EEEvEEEvvEEEEvNT_6ParamsE,"",@"SHT_CUDA_INFO"
	.sectionflags	@""
	.align	4


	//----- nvinfo : EIATTR_CUDA_API_VERSION
	.align		4
        /*0000*/ 	.byte	0x04, 0x37
        /*0002*/ 	.short	(.L_24 - .L_23)
.L_23:
        /*0004*/ 	.word	0x00000082


	//----- nvinfo : EIATTR_KPARAM_INFO
	.align		4
.L_24:
        /*0008*/ 	.byte	0x04, 0x17
        /*000a*/ 	.short	(.L_26 - .L_25)
.L_25:
        /*000c*/ 	.word	0x00000000
        /*0010*/ 	.short	0x0000
        /*0012*/ 	.short	0x0070
        /*0014*/ 	.byte	0x00, 0xf0, 0x01, 0x1c


	//----- nvinfo : EIATTR_SPARSE_MMA_MASK
	.align		4
.L_26:
        /*0018*/ 	.byte	0x03, 0x50
        /*001a*/ 	.short	0x0000


	//----- nvinfo : EIATTR_MAXREG_COUNT
	.align		4
        /*001c*/ 	.byte	0x03, 0x1b
        /*001e*/ 	.short	0x00a8


	//----- nvinfo : EIATTR_NUM_BARRIERS
	.align		4
        /*0020*/ 	.byte	0x02, 0x4c
        /*0022*/ 	.byte	0x02
	.zero		1


	//----- nvinfo : EIATTR_EXTERNS
	.align		4
        /*0024*/ 	.byte	0x04, 0x0f
        /*0026*/ 	.short	(.L_28 - .L_27)


	//   ....[0]....
	.align		4
.L_27:
        /*0028*/ 	.word	index@(__assertfail)


	//----- nvinfo : EIATTR_MERCURY_ISA_VERSION
	.align		4
.L_28:
        /*002c*/ 	.byte	0x03, 0x5f
        /*002e*/ 	.short	0x0101


	//----- nvinfo : EIATTR_INT_WARP_WIDE_INSTR_OFFSETS
	.align		4
        /*0030*/ 	.byte	0x04, 0x31
        /*0032*/ 	.short	(.L_30 - .L_29)


	//   ....[0]....
.L_29:
        /*0034*/ 	.word	0x00000950


	//   ....[1]....
        /*0038*/ 	.word	0x00000960


	//   ....[2]....
        /*003c*/ 	.word	0x000009f0


	//----- nvinfo : EIATTR_COOP_GROUP_MASK_REGIDS
	.align		4
.L_30:
        /*0040*/ 	.byte	0x04, 0x29
        /*0042*/ 	.short	(.L_32 - .L_31)


	//   ....[0]....
.L_31:
        /*0044*/ 	.word	0xffffffff


	//   ....[1]....
        /*0048*/ 	.word	0xffffffff


	//   ....[2]....
        /*004c*/ 	.word	0xffffffff


	//   ....[3]....
        /*0050*/ 	.word	0xffffffff


	//   ....[4]....
        /*0054*/ 	.word	0xffffffff


	//   ....[5]....
        /*0058*/ 	.word	0xffffffff


	//----- nvinfo : EIATTR_COOP_GROUP_INSTR_OFFSETS
	.align		4
.L_32:
        /*005c*/ 	.byte	0x04, 0x28
        /*005e*/ 	.short	(.L_34 - .L_33)


	//   ....[0]....
.L_33:
        /*0060*/ 	.word	0x00000070


	//   ....[1]....
        /*0064*/ 	.word	0x00000080


	//   ....[2]....
        /*0068*/ 	.word	0x00000430


	//   ....[3]....
        /*006c*/ 	.word	0x00000670


	//   ....[4]....
        /*0070*/ 	.word	0x00000800


	//   ....[5]....
        /*0074*/ 	.word	0x00001550


	//----- nvinfo : EIATTR_REG_RECONFIG
	.align		4
.L_34:
        /*0078*/ 	.byte	0x01, 0x54
	.zero		2


	//----- nvinfo : EIATTR_SYSCALL_OFFSETS
	.align		4
        /*007c*/ 	.byte	0x04, 0x46
        /*007e*/ 	.short	(.L_36 - .L_35)


	//   ....[0]....
.L_35:
        /*0080*/ 	.word	0x00001710


	//   ....[1]....
        /*0084*/ 	.word	0x00002130


	//   ....[2]....
        /*0088*/ 	.word	0x00002220


	//----- nvinfo : EIATTR_MBARRIER_INSTR_OFFSETS
	.align		4
.L_36:
        /*008c*/ 	.byte	0x04, 0x39
        /*008e*/ 	.short	(.L_38 - .L_37)


	//   ....[0]....
.L_37:
        /*0090*/ 	.word	0x00000550
        /*0094*/ 	.word	0x000000ff
        /*0098*/ 	.word	0x00000000
        /*009c*/ 	.short	0x0100
        /*009e*/ 	.byte	0x08
	.zero		1


	//   ....[1]....
        /*00a0*/ 	.word	0x00000560
        /*00a4*/ 	.word	0x000000ff
        /*00a8*/ 	.word	0x00000040
        /*00ac*/ 	.short	0x0100
        /*00ae*/ 	.byte	0x08
	.zero		1


	//   ....[2]....
        /*00b0*/ 	.word	0x00000570
        /*00b4*/ 	.word	0x000000ff
        /*00b8*/ 	.word	0x00000008
        /*00bc*/ 	.short	0x0100
        /*00be*/ 	.byte	0x08
	.zero		1


	//   ....[3]....
        /*00c0*/ 	.word	0x00000580
        /*00c4*/ 	.word	0x000000ff
        /*00c8*/ 	.word	0x00000048
        /*00cc*/ 	.short	0x0100
        /*00ce*/ 	.byte	0x08
	.zero		1


	//   ....[4]....
        /*00d0*/ 	.word	0x00000590
        /*00d4*/ 	.word	0x000000ff
        /*00d8*/ 	.word	0x00000010
        /*00dc*/ 	.short	0x0100
        /*00de*/ 	.byte	0x08
	.zero		1


	//   ....[5]....
        /*00e0*/ 	.word	0x000005a0
        /*00e4*/ 	.word	0x000000ff
        /*00e8*/ 	.word	0x00000050
        /*00ec*/ 	.short	0x0100
        /*00ee*/ 	.byte	0x08
	.zero		1


	//   ....[6]....
        /*00f0*/ 	.word	0x000005b0
        /*00f4*/ 	.word	0x000000ff
        /*00f8*/ 	.word	0x00000018
        /*00fc*/ 	.short	0x0100
        /*00fe*/ 	.byte	0x08
	.zero		1


	//   ....[7]....
        /*0100*/ 	.word	0x000005c0
        /*0104*/ 	.word	0x000000ff
        /*0108*/ 	.word	0x00000058
        /*010c*/ 	.short	0x0100
        /*010e*/ 	.byte	0x08
	.zero		1


	//   ....[8]....
        /*0110*/ 	.word	0x000005d0
        /*0114*/ 	.word	0x000000ff
        /*0118*/ 	.word	0x00000020
        /*011c*/ 	.short	0x0100
        /*011e*/ 	.byte	0x08
	.zero		1


	//   ....[9]....
        /*0120*/ 	.word	0x000005e0
        /*0124*/ 	.word	0x000000ff
        /*0128*/ 	.word	0x00000060
        /*012c*/ 	.short	0x0100
        /*012e*/ 	.byte	0x08
	.zero		1


	//   ....[10]....
        /*0130*/ 	.word	0x000005f0
        /*0134*/ 	.word	0x000000ff
        /*0138*/ 	.word	0x00000028
        /*013c*/ 	.short	0x0100
        /*013e*/ 	.byte	0x08
	.zero		1


	//   ....[11]....
        /*0140*/ 	.word	0x00000600
        /*0144*/ 	.word	0x000000ff
        /*0148*/ 	.word	0x00000068
        /*014c*/ 	.short	0x0100
        /*014e*/ 	.byte	0x08
	.zero		1


	//   ....[12]....
        /*0150*/ 	.word	0x00000610
        /*0154*/ 	.word	0x000000ff
        /*0158*/ 	.word	0x00000030
        /*015c*/ 	.short	0x0100
        /*015e*/ 	.byte	0x08
	.zero		1


	//   ....[13]....
        /*0160*/ 	.word	0x00000620
        /*0164*/ 	.word	0x000000ff
        /*0168*/ 	.word	0x00000070
        /*016c*/ 	.short	0x0100
        /*016e*/ 	.byte	0x08
	.zero		1


	//   ....[14]....
        /*0170*/ 	.word	0x00000630
        /*0174*/ 	.word	0x000000ff
        /*0178*/ 	.word	0x00000038
        /*017c*/ 	.short	0x0100
        /*017e*/ 	.byte	0x08
	.zero		1


	//   ....[15]....
        /*0180*/ 	.word	0x00000640
        /*0184*/ 	.word	0x000000ff
        /*0188*/ 	.word	0x00000078
        /*018c*/ 	.short	0x0100
        /*018e*/ 	.byte	0x08
	.zero		1


	//   ....[16]....
        /*0190*/ 	.word	0x00000790
        /*0194*/ 	.word	0x000000ff
        /*0198*/ 	.word	0x00000080
        /*019c*/ 	.short	0x0100
        /*019e*/ 	.byte	0x08
	.zero		1


	//   ....[17]....
        /*01a0*/ 	.word	0x000007a0
        /*01a4*/ 	.word	0x000000ff
        /*01a8*/ 	.word	0x00000098
        /*01ac*/ 	.short	0x0100
        /*01ae*/ 	.byte	0x08
	.zero		1


	//   ....[18]....
        /*01b0*/ 	.word	0x000007b0
        /*01b4*/ 	.word	0x000000ff
        /*01b8*/ 	.word	0x00000088
        /*01bc*/ 	.short	0x0100
        /*01be*/ 	.byte	0x08
	.zero		1


	//   ....[19]....
        /*01c0*/ 	.word	0x000007c0
        /*01c4*/ 	.word	0x000000ff
        /*01c8*/ 	.word	0x000000a0
        /*01cc*/ 	.short	0x0100
        /*01ce*/ 	.byte	0x08
	.zero		1


	//   ....[20]....
        /*01d0*/ 	.word	0x000007d0
        /*01d4*/ 	.word	0x000000ff
        /*01d8*/ 	.word	0x00000090
        /*01dc*/ 	.short	0x0100
        /*01de*/ 	.byte	0x08
	.zero		1


	//   ....[21]....
        /*01e0*/ 	.word	0x000007e0
        /*01e4*/ 	.word	0x000000ff
        /*01e8*/ 	.word	0x000000a8
        /*01ec*/ 	.short	0x0100
        /*01ee*/ 	.byte	0x08
	.zero		1


	//   ....[22]....
        /*01f0*/ 	.word	0x00000a80
        /*01f4*/ 	.word	0x000000ff
        /*01f8*/ 	.word	0x000000b0
        /*01fc*/ 	.short	0x0100
        /*01fe*/ 	.byte	0x08
	.zero		1


	//   ....[23]....
        /*0200*/ 	.word	0x00000af0
        /*0204*/ 	.word	0x000000ff
        /*0208*/ 	.word	0x000000b8
        /*020c*/ 	.short	0x0100
        /*020e*/ 	.byte	0x08
	.zero		1


	//   ....[24]....
        /*0210*/ 	.word	0x00001790
        /*0214*/ 	.word	0x00000003
        /*0218*/ 	.word	0x00000000
        /*021c*/ 	.short	0x010a
        /*021e*/ 	.byte	0x3f
	.zero		1


	//   ....[25]....
        /*0220*/ 	.word	0x000017d0
        /*0224*/ 	.word	0x00000003
        /*0228*/ 	.word	0x00000000
        /*022c*/ 	.short	0x010a
        /*022e*/ 	.byte	0x3f
	.zero		1


	//   ....[26]....
        /*0230*/ 	.word	0x00001b40
        /*0234*/ 	.word	0x000000ff
        /*0238*/ 	.word	0x00000000
        /*023c*/ 	.short	0x010a
        /*023e*/ 	.byte	0x04
	.zero		1


	//   ....[27]....
        /*0240*/ 	.word	0x00001b80
        /*0244*/ 	.word	0x000000ff
        /*0248*/ 	.word	0x00000000
        /*024c*/ 	.short	0x010a
        /*024e*/ 	.byte	0x04
	.zero		1


	//   ....[28]....
        /*0250*/ 	.word	0x00001de0
        /*0254*/ 	.word	0x000000ff
        /*0258*/ 	.word	0x00000000
        /*025c*/ 	.short	0x0101
        /*025e*/ 	.byte	0x04
	.zero		1


	//   ....[29]....
        /*0260*/ 	.word	0x00001f90
        /*0264*/ 	.word	0x000000ff
        /*0268*/ 	.word	0x00000000
        /*026c*/ 	.short	0x0101
        /*026e*/ 	.byte	0x04
	.zero		1


	//   ....[30]....
        /*0270*/ 	.word	0x00002b50
        /*0274*/ 	.word	0x00000005
        /*0278*/ 	.word	0x00000080
        /*027c*/ 	.short	0x010a
        /*027e*/ 	.byte	0x3f
	.zero		1


	//   ....[31]....
        /*0280*/ 	.word	0x00003560
        /*0284*/ 	.word	0x000000ff
        /*0288*/ 	.word	0x00000000
        /*028c*/ 	.short	0x0101
        /*028e*/ 	.byte	0x04
	.zero		1


	//   ....[32]....
        /*0290*/ 	.word	0x00003650
        /*0294*/ 	.word	0x00000018
        /*0298*/ 	.word	0x00000080
        /*029c*/ 	.short	0x010a
        /*029e*/ 	.byte	0x3f
	.zero		1


	//   ....[33]....
        /*02a0*/ 	.word	0x00003cd0
        /*02a4*/ 	.word	0x000000ff
        /*02a8*/ 	.word	0x00000000
        /*02ac*/ 	.short	0x0101
        /*02ae*/ 	.byte	0x04
	.zero		1


	//   ....[34]....
        /*02b0*/ 	.word	0x00004640
        /*02b4*/ 	.word	0x000000ff
        /*02b8*/ 	.word	0x00000000
        /*02bc*/ 	.short	0x0101
        /*02be*/ 	.byte	0x04
	.zero		1


	//   ....[35]....
        /*02c0*/ 	.word	0x00004d30
        /*02c4*/ 	.word	0x000000ff
        /*02c8*/ 	.word	0x000000b8
        /*02cc*/ 	.short	0x010a
        /*02ce*/ 	.byte	0x04
	.zero		1


	//   ....[36]....
        /*02d0*/ 	.word	0x00005160
        /*02d4*/ 	.word	0x000000ff
        /*02d8*/ 	.word	0x00000098
        /*02dc*/ 	.short	0x010a
        /*02de*/ 	.byte	0x05
	.zero		1


	//   ....[37]....
        /*02e0*/ 	.word	0x00005260
        /*02e4*/ 	.word	0x000000ff
        /*02e8*/ 	.word	0x00000080
        /*02ec*/ 	.short	0x010b
        /*02ee*/ 	.byte	0x05
	.zero		1


	//   ....[38]....
        /*02f0*/ 	.word	0x000052f0
        /*02f4*/ 	.word	0x000000ff
        /*02f8*/ 	.word	0x00000000
        /*02fc*/ 	.short	0x0101
        /*02fe*/ 	.byte	0x05
	.zero		1


	//   ....[39]....
        /*0300*/ 	.word	0x00005360
        /*0304*/ 	.word	0x000000ff
        /*0308*/ 	.word	0x00000098
        /*030c*/ 	.short	0x010a
        /*030e*/ 	.byte	0x04
	.zero		1


	//   ....[40]....
        /*0310*/ 	.word	0x00005480
        /*0314*/ 	.word	0x000000ff
        /*0318*/ 	.word	0x00000080
        /*031c*/ 	.short	0x010b
        /*031e*/ 	.byte	0x04
	.zero		1


	//   ....[41]....
        /*0320*/ 	.word	0x00005560
        /*0324*/ 	.word	0x000000ff
        /*0328*/ 	.word	0x00000000
        /*032c*/ 	.short	0x0101
        /*032e*/ 	.byte	0x04
	.zero		1


	//   ....[42]....
        /*0330*/ 	.word	0x00005c10
        /*0334*/ 	.word	0x00000003
        /*0338*/ 	.word	0x00000098
        /*033c*/ 	.short	0x010a
        /*033e*/ 	.byte	0x3f
	.zero		1


	//   ....[43]....
        /*0340*/ 	.word	0x00005ce0
        /*0344*/ 	.word	0x00000005
        /*0348*/ 	.word	0x00000098
        /*034c*/ 	.short	0x010a
        /*034e*/ 	.byte	0x3f
	.zero		1


	//   ....[44]....
        /*0350*/ 	.word	0x00005d90
        /*0354*/ 	.word	0x00000003
        /*0358*/ 	.word	0x00000098
        /*035c*/ 	.short	0x010a
        /*035e*/ 	.byte	0x3f
	.zero		1


	//   ....[45]....
        /*0360*/ 	.word	0x000060b0
        /*0364*/ 	.word	0x0000000f
        /*0368*/ 	.word	0x00000040
        /*036c*/ 	.short	0x010a
        /*036e*/ 	.byte	0x3f
	.zero		1


	//   ....[46]....
        /*0370*/ 	.word	0x00006470
        /*0374*/ 	.word	0x00000005
        /*0378*/ 	.word	0x000000b8
        /*037c*/ 	.short	0x0101
        /*037e*/ 	.byte	0x3f
	.zero		1


	//   ....[47]....
        /*0380*/ 	.word	0x00006b80
        /*0384*/ 	.word	0x00000007
        /*0388*/ 	.word	0x00000000
        /*038c*/ 	.short	0x010a
        /*038e*/ 	.byte	0x3f
	.zero		1


	//   ....[48]....
        /*0390*/ 	.word	0x00006c00
        /*0394*/ 	.word	0x00000006
        /*0398*/ 	.word	0x00000000
        /*039c*/ 	.short	0x010a
        /*039e*/ 	.byte	0x3f
	.zero		1


	//   ....[49]....
        /*03a0*/ 	.word	0x00006c90
        /*03a4*/ 	.word	0x00000007
        /*03a8*/ 	.word	0x00000000
        /*03ac*/ 	.short	0x010a
        /*03ae*/ 	.byte	0x3f
	.zero		1


	//   ....[50]....
        /*03b0*/ 	.word	0x00006d20
        /*03b4*/ 	.word	0x00000006
        /*03b8*/ 	.word	0x00000000
        /*03bc*/ 	.short	0x010a
        /*03be*/ 	.byte	0x3f
	.zero		1


	//   ....[51]....
        /*03c0*/ 	.word	0x00006db0
        /*03c4*/ 	.word	0x00000007
        /*03c8*/ 	.word	0x00000000
        /*03cc*/ 	.short	0x010a
        /*03ce*/ 	.byte	0x3f
	.zero		1


	//   ....[52]....
        /*03d0*/ 	.word	0x00006e40
        /*03d4*/ 	.word	0x00000006
        /*03d8*/ 	.word	0x00000000
        /*03dc*/ 	.short	0x010a
        /*03de*/ 	.byte	0x3f
	.zero		1


	//   ....[53]....
        /*03e0*/ 	.word	0x00006ed0
        /*03e4*/ 	.word	0x00000007
        /*03e8*/ 	.word	0x00000000
        /*03ec*/ 	.short	0x010a
        /*03ee*/ 	.byte	0x3f
	.zero		1


	//   ....[54]....
        /*03f0*/ 	.word	0x00006f60
        /*03f4*/ 	.word	0x00000005
        /*03f8*/ 	.word	0x00000000
        /*03fc*/ 	.short	0x010a
        /*03fe*/ 	.byte	0x3f
	.zero		1


	//   ....[55]....
        /*0400*/ 	.word	0x00006fc0
        /*0404*/ 	.word	0x00000003
        /*0408*/ 	.word	0x00000000
        /*040c*/ 	.short	0x010a
        /*040e*/ 	.byte	0x3f
	.zero		1


	//   ....[56]....
        /*0410*/ 	.word	0x00007020
        /*0414*/ 	.word	0x00000004
        /*0418*/ 	.word	0x00000000
        /*041c*/ 	.short	0x010a
        /*041e*/ 	.byte	0x3f
	.zero		1


	//   ....[57]....
        /*0420*/ 	.word	0x00007070
        /*0424*/ 	.word	0x00000005
        /*0428*/ 	.word	0x00000080
        /*042c*/ 	.short	0x010a
        /*042e*/ 	.byte	0x3f
	.zero		1


	//   ....[58]....
        /*0430*/ 	.word	0x000070c0
        /*0434*/ 	.word	0x00000018
        /*0438*/ 	.word	0x00000080
        /*043c*/ 	.short	0x010a
        /*043e*/ 	.byte	0x3f
	.zero		1


	//   ....[59]....
        /*0440*/ 	.word	0x00007120
        /*0444*/ 	.word	0x00000003
        /*0448*/ 	.word	0x000000b8
        /*044c*/ 	.short	0x010a
        /*044e*/ 	.byte	0x3f
	.zero		1


	//   ....[60]....
        /*0450*/ 	.word	0x00007180
        /*0454*/ 	.word	0x00000005
        /*0458*/ 	.word	0x00000098
        /*045c*/ 	.short	0x010a
        /*045e*/ 	.byte	0x3f
	.zero		1


	//   ....[61]....
        /*0460*/ 	.word	0x000071e0
        /*0464*/ 	.word	0x00000007
        /*0468*/ 	.word	0x00000098
        /*046c*/ 	.short	0x010a
        /*046e*/ 	.byte	0x3f
	.zero		1


	//   ....[62]....
        /*0470*/ 	.word	0x00007230
        /*0474*/ 	.word	0x00000003
        /*0478*/ 	.word	0x00000098
        /*047c*/ 	.short	0x010a
        /*047e*/ 	.byte	0x3f
	.zero		1


	//   ....[63]....
        /*0480*/ 	.word	0x00007280
        /*0484*/ 	.word	0x00000005
        /*0488*/ 	.word	0x00000098
        /*048c*/ 	.short	0x010a
        /*048e*/ 	.byte	0x3f
	.zero		1


	//   ....[64]....
        /*0490*/ 	.word	0x00007350
        /*0494*/ 	.word	0x0000000f
        /*0498*/ 	.word	0x00000040
        /*049c*/ 	.short	0x010a
        /*049e*/ 	.byte	0x3f
	.zero		1


	//   ....[65]....
        /*04a0*/ 	.word	0x00007420
        /*04a4*/ 	.word	0x00000007
        /*04a8*/ 	.word	0x00000000
        /*04ac*/ 	.short	0x010a
        /*04ae*/ 	.byte	0x3f
	.zero		1


	//   ....[66]....
        /*04b0*/ 	.word	0x00007470
        /*04b4*/ 	.word	0x00000006
        /*04b8*/ 	.word	0x00000000
        /*04bc*/ 	.short	0x010a
        /*04be*/ 	.byte	0x3f
	.zero		1


	//   ....[67]....
        /*04c0*/ 	.word	0x000074c0
        /*04c4*/ 	.word	0x00000007
        /*04c8*/ 	.word	0x00000000
        /*04cc*/ 	.short	0x010a
        /*04ce*/ 	.byte	0x3f
	.zero		1


	//   ....[68]....
        /*04d0*/ 	.word	0x00007510
        /*04d4*/ 	.word	0x00000006
        /*04d8*/ 	.word	0x00000000
        /*04dc*/ 	.short	0x010a
        /*04de*/ 	.byte	0x3f
	.zero		1


	//   ....[69]....
        /*04e0*/ 	.word	0x00007560
        /*04e4*/ 	.word	0x00000007
        /*04e8*/ 	.word	0x00000000
        /*04ec*/ 	.short	0x010a
        /*04ee*/ 	.byte	0x3f
	.zero		1


	//   ....[70]....
        /*04f0*/ 	.word	0x000075b0
        /*04f4*/ 	.word	0x00000006
        /*04f8*/ 	.word	0x00000000
        /*04fc*/ 	.short	0x010a
        /*04fe*/ 	.byte	0x3f
	.zero		1


	//   ....[71]....
        /*0500*/ 	.word	0x00007600
        /*0504*/ 	.word	0x00000007
        /*0508*/ 	.word	0x00000000
        /*050c*/ 	.short	0x010a
        /*050e*/ 	.byte	0x3f
	.zero		1


	//----- nvinfo : EIATTR_NUM_MBARRIERS
	.align		4
.L_38:
        /*0510*/ 	.byte	0x03, 0x38
        /*0512*/ 	.short	0x0018


	//----- nvinfo : EIATTR_EXIT_INSTR_OFFSETS
	.align		4
        /*0514*/ 	.byte	0x04, 0x1c
        /*0516*/ 	.short	(.L_40 - .L_39)


	//   ....[0]....
.L_39:
        /*0518*/ 	.word	0x00006fb0


	//----- nvinfo : EIATTR_MAX_THREADS
	.align		4
.L_40:
        /*051c*/ 	.byte	0x04, 0x05
        /*051e*/ 	.short	(.L_42 - .L_41)
.L_41:
        /*0520*/ 	.word	0x00000180
        /*0524*/ 	.word	0x00000001
        /*0528*/ 	.word	0x00000001


	//----- nvinfo : EIATTR_CRS_STACK_SIZE
	.align		4
.L_42:
        /*052c*/ 	.byte	0x04, 0x1e
        /*052e*/ 	.short	(.L_44 - .L_43)
.L_43:
        /*0530*/ 	.word	0x00000000


	//----- nvinfo : EIATTR_CBANK_PARAM_SIZE
	.align		4
.L_44:
        /*0534*/ 	.byte	0x03, 0x19
        /*0536*/ 	.short	0x0770


	//----- nvinfo : EIATTR_PARAM_CBANK
	.align		4
        /*0538*/ 	.byte	0x04, 0x0a
        /*053a*/ 	.short	(.L_46 - .L_45)
	.align		4
.L_45:
        /*053c*/ 	.word	index@(.nv.constant0._ZN7cutlass13device_kernelINS_4gemm6kernel13GemmUniversalIN4cute5tupleIJiiiiEEENS1_10collective13CollectiveMmaINS1_34MainloopSm90TmaGmmaWarpSpecializedILi8ENS5_IJNS4_1CILi1EEESB_SB_EEENS1_35KernelTmaWarpSpecializedCooperativeEEENS5_IJNSA_ILi128EEENSA_ILi64EEESG_EEENS_6half_tENS5_IJlSB_lEEESI_SJ_NS4_8TiledMMAINS4_8MMA_AtomIJNS4_4SM904GMMA25MMA_64x64x16_F32F16F16_SSILNSN_5MajorE0ELSP_0ELNSN_7ScaleInE1ELSQ_1EEEEEENS4_6LayoutINS5_IJNSA_ILi2EEESB_SB_EEENS5_IJSB_NSA_ILi0EEESW_EEEEENS5_IJNS4_10UnderscoreESZ_SZ_EEEEENS4_13SM90_TMA_LOADENS4_14ComposedLayoutINS4_7SwizzleILi3ELi4ELi3EEENS4_18smem_ptr_flag_bitsILi16EEENST_INS5_IJNSA_ILi8EEESG_EEENS5_IJSG_SB_EEEEEEEvNS4_8identityES12_S1C_vS1D_EENS_8epilogue10collective18CollectiveEpilogueINS1F_22Sm90TmaWarpSpecializedILi3ELi2ELi16ELb1ELb0EEEJSH_NS5_IJSF_NSA_ILi32EEEEEESI_SJ_SI_SJ_NS1F_6fusion15FusionCallbacksIS1J_NS1M_17LinCombPerRowBiasISI_fSI_SI_fLi8ELNS_15FloatRoundStyleE2EEESH_S1L_JEEES12_NS13_INS14_ILi2ELi4ELi3EEES17_NST_INS5_IJS18_S1K_EEENS5_IJS1K_SB_EEEEEEENS4_17SM75_U32x4_LDSM_NENS4_14SM90_TMA_STOREES1W_NS4_17SM90_U32x4_STSM_NENS4_9Copy_AtomIJS1Z_SI_EEEvEEEvvEEEEvNT_6ParamsE)
        /*0540*/ 	.short	0x0210
        /*0542*/ 	.short	0x0770


	//----- nvinfo : EIATTR_SW_WAR
	.align		4
.L_46:
        /*0544*/ 	.byte	0x04, 0x36
        /*0546*/ 	.short	(.L_48 - .L_47)
.L_47:
        /*0548*/ 	.word	0x00000008
.L_48:


//--------------------- .nv.callgraph             --------------------------
	.section	.nv.callgraph,"",@"SHT_CUDA_CALLGRAPH"
	.align	4
	.sectionentsize	8
	.align		4
        /*0000*/ 	.word	0x00000000
	.align		4
        /*0004*/ 	.word	0xffffffff
	.align		4
        /*0008*/ 	.word	index@(_ZN7cutlass13device_kernelINS_4gemm6kernel13GemmUniversalIN4cute5tupleIJiiiiEEENS1_10collective13CollectiveMmaINS1_34MainloopSm90TmaGmmaWarpSpecializedILi8ENS5_IJNS4_1CILi1EEESB_SB_EEENS1_35KernelTmaWarpSpecializedCooperativeEEENS5_IJNSA_ILi128EEENSA_ILi64EEESG_EEENS_6half_tENS5_IJlSB_lEEESI_SJ_NS4_8TiledMMAINS4_8MMA_AtomIJNS4_4SM904GMMA25MMA_64x64x16_F32F16F16_SSILNSN_5MajorE0ELSP_0ELNSN_7ScaleInE1ELSQ_1EEEEEENS4_6LayoutINS5_IJNSA_ILi2EEESB_SB_EEENS5_IJSB_NSA_ILi0EEESW_EEEEENS5_IJNS4_10UnderscoreESZ_SZ_EEEEENS4_13SM90_TMA_LOADENS4_14ComposedLayoutINS4_7SwizzleILi3ELi4ELi3EEENS4_18smem_ptr_flag_bitsILi16EEENST_INS5_IJNSA_ILi8EEESG_EEENS5_IJSG_SB_EEEEEEEvNS4_8identityES12_S1C_vS1D_EENS_8epilogue10collective18CollectiveEpilogueINS1F_22Sm90TmaWarpSpecializedILi3ELi2ELi16ELb1ELb0EEEJSH_NS5_IJSF_NSA_ILi32EEEEEESI_SJ_SI_SJ_NS1F_6fusion15FusionCallbacksIS1J_NS1M_17LinCombPerRowBiasISI_fSI_SI_fLi8ELNS_15FloatRoundStyleE2EEESH_S1L_JEEES12_NS13_INS14_ILi2ELi4ELi3EEES17_NST_INS5_IJS18_S1K_EEENS5_IJS1K_SB_EEEEEEENS4_17SM75_U32x4_LDSM_NENS4_14SM90_TMA_STOREES1W_NS4_17SM90_U32x4_STSM_NENS4_9Copy_AtomIJS1Z_SI_EEEvEEEvvEEEEvNT_6ParamsE)
	.align		4
        /*000c*/ 	.word	index@(__assertfail)
	.align		4
        /*0010*/ 	.word	0x00000000
	.align		4
        /*0014*/ 	.word	0xfffffffe
	.align		4
        /*0018*/ 	.word	0x00000000
	.align		4
        /*001c*/ 	.word	0xfffffffd
	.align		4
        /*0020*/ 	.word	0x00000000
	.align		4
        /*0024*/ 	.word	0xfffffffc


//--------------------- .nv.constant4             --------------------------
	.section	.nv.constant4,"a",@progbits
	.align	8
	.align		8
.nv.constant4:
        /*0000*/ 	.dword	__assertfail
	.align		8
        /*0008*/ 	.dword	__unnamed_1
	.align		8
        /*0010*/ 	.dword	__unnamed_2
	.align		8
        /*0018*/ 	.dword	_ZN39_INTERNAL_f600bd0c_4_k_cu_0d27c484_35504cuda3std3__45__cpo5beginE
	.align		8
        /*0020*/ 	.dword	_ZN39_INTERNAL_f600bd0c_4_k_cu_0d27c484_35504cuda3std3__45__cpo3endE
	.align		8
        /*0028*/ 	.dword	_ZN39_INTERNAL_f600bd0c_4_k_cu_0d27c484_35504cuda3std3__45__cpo6cbeginE
	.align		8
        /*0030*/ 	.dword	_ZN39_INTERNAL_f600bd0c_4_k_cu_0d27c484_35504cuda3std3__45__cpo4cendE
	.align		8
        /*0038*/ 	.dword	_ZN39_INTERNAL_f600bd0c_4_k_cu_0d27c484_35504cuda3std3__441_GLOBAL__N__f600bd0c_4_k_cu_0d27c484_35506ignoreE
	.align		8
        /*0040*/ 	.dword	_ZN39_INTERNAL_f600bd0c_4_k_cu_0d27c484_35504cuda3std3__419piecewise_constructE
	.align		8
        /*0048*/ 	.dword	_ZN39_INTERNAL_f600bd0c_4_k_cu_0d27c484_35504cuda3std3__48in_placeE
	.align		8
        /*0050*/ 	.dword	_ZN39_INTERNAL_f600bd0c_4_k_cu_0d27c484_35504cuda3std6ranges3__45__cpo4swapE
	.align		8
        /*0058*/ 	.dword	_ZN39_INTERNAL_f600bd0c_4_k_cu_0d27c484_35504cuda3std6ranges3__45__cpo9iter_moveE
	.align		8
        /*0060*/ 	.dword	_ZN39_INTERNAL_f600bd0c_4_k_cu_0d27c484_35504cute7productE
	.align		8
        /*0068*/ 	.dword	_ZN39_INTERNAL_f600bd0c_4_k_cu_0d27c484_35504cute1_E
	.align		8
        /*0070*/ 	.dword	$str$22
	.align		8
        /*0078*/ 	.dword	$str$23
	.align		8
        /*0080*/ 	.dword	$str$26
	.align		8
        /*0088*/ 	.dword	$str$27


//--------------------- .text._ZN7cutlass13device_kernelINS_4gemm6kernel13GemmUniversalIN4cute5tupleIJiiiiEEENS1_10collective13CollectiveMmaINS1_34MainloopSm90TmaGmmaWarpSpecializedILi8ENS5_IJNS4_1CILi1EEESB_SB_EEENS1_35KernelTmaWarpSpecializedCooperativeEEENS5_IJNSA_ILi128EEENSA_ILi64EEESG_EEENS_6half_tENS5_IJlSB_lEEESI_SJ_NS4_8TiledMMAINS4_8MMA_AtomIJNS4_4SM904GMMA25MMA_64x64x16_F32F16F16_SSILNSN_5MajorE0ELSP_0ELNSN_7ScaleInE1ELSQ_1EEEEEENS4_6LayoutINS5_IJNSA_ILi2EEESB_SB_EEENS5_IJSB_NSA_ILi0EEESW_EEEEENS5_IJNS4_10UnderscoreESZ_SZ_EEEEENS4_13SM90_TMA_LOADENS4_14ComposedLayoutINS4_7SwizzleILi3ELi4ELi3EEENS4_18smem_ptr_flag_bitsILi16EEENST_INS5_IJNSA_ILi8EEESG_EEENS5_IJSG_SB_EEEEEEEvNS4_8identityES12_S1C_vS1D_EENS_8epilogue10collective18CollectiveEpilogueINS1F_22Sm90TmaWarpSpecializedILi3ELi2ELi16ELb1ELb0EEEJSH_NS5_IJSF_NSA_ILi32EEEEEESI_SJ_SI_SJ_NS1F_6fusion15FusionCallbacksIS1J_NS1M_17LinCombPerRowBiasISI_fSI_SI_fLi8ELNS_15FloatRoundStyleE2EEESH_S1L_JEEES12_NS13_INS14_ILi2ELi4ELi3EEES17_NST_INS5_IJS18_S1K_EEENS5_IJS1K_SB_EEEEEEENS4_17SM75_U32x4_LDSM_NENS4_14SM90_TMA_STOREES1W_NS4_17SM90_U32x4_STSM_NENS4_9Copy_AtomIJS1Z_SI_EEEvEEEvvEEEEvNT_6ParamsE --------------------------
	.section	.text._ZN7cutlass13device_kernelINS_4gemm6kernel13GemmUniversalIN4cute5tupleIJiiiiEEENS1_10collective13CollectiveMmaINS1_34MainloopSm90TmaGmmaWarpSpecializedILi8ENS5_IJNS4_1CILi1EEESB_SB_EEENS1_35KernelTmaWarpSpecializedCooperativeEEENS5_IJNSA_ILi128EEENSA_ILi64EEESG_EEENS_6half_tENS5_IJlSB_lEEESI_SJ_NS4_8TiledMMAINS4_8MMA_AtomIJNS4_4SM904GMMA25MMA_64x64x16_F32F16F16_SSILNSN_5MajorE0ELSP_0ELNSN_7ScaleInE1ELSQ_1EEEEEENS4_6LayoutINS5_IJNSA_ILi2EEESB_SB_EEENS5_IJSB_NSA_ILi0EEESW_EEEEENS5_IJNS4_10UnderscoreESZ_SZ_EEEEENS4_13SM90_TMA_LOADENS4_14ComposedLayoutINS4_7SwizzleILi3ELi4ELi3EEENS4_18smem_ptr_flag_bitsILi16EEENST_INS5_IJNSA_ILi8EEESG_EEENS5_IJSG_SB_EEEEEEEvNS4_8identityES12_S1C_vS1D_EENS_8epilogue10collective18CollectiveEpilogueINS1F_22Sm90TmaWarpSpecializedILi3ELi2ELi16ELb1ELb0EEEJSH_NS5_IJSF_NSA_ILi32EEEEEESI_SJ_SI_SJ_NS1F_6fusion15FusionCallbacksIS1J_NS1M_17LinCombPerRowBiasISI_fSI_SI_fLi8ELNS_15FloatRoundStyleE2EEESH_S1L_JEEES12_NS13_INS14_ILi2ELi4ELi3EEES17_NST_INS5_IJS18_S1K_EEENS5_IJS1K_SB_EEEEEEENS4_17SM75_U32x4_LDSM_NENS4_14SM90_TMA_STOREES1W_NS4_17SM90_U32x4_STSM_NENS4_9Copy_AtomIJS1Z_SI_EEEvEEEvvEEEEvNT_6ParamsE,"ax",@progbits
	.align	128
.text._ZN7cutlass13device_kernelINS_4gemm6kernel13GemmUniversalIN4cute5tupleIJiiiiEEENS1_10collective13CollectiveMmaINS1_34MainloopSm90TmaGmmaWarpSpecializedILi8ENS5_IJNS4_1CILi1EEESB_SB_EEENS1_35KernelTmaWarpSpecializedCooperativeEEENS5_IJNSA_ILi128EEENSA_ILi64EEESG_EEENS_6half_tENS5_IJlSB_lEEESI_SJ_NS4_8TiledMMAINS4_8MMA_AtomIJNS4_4SM904GMMA25MMA_64x64x16_F32F16F16_SSILNSN_5MajorE0ELSP_0ELNSN_7ScaleInE1ELSQ_1EEEEEENS4_6LayoutINS5_IJNSA_ILi2EEESB_SB_EEENS5_IJSB_NSA_ILi0EEESW_EEEEENS5_IJNS4_10UnderscoreESZ_SZ_EEEEENS4_13SM90_TMA_LOADENS4_14ComposedLayoutINS4_7SwizzleILi3ELi4ELi3EEENS4_18smem_ptr_flag_bitsILi16EEENST_INS5_IJNSA_ILi8EEESG_EEENS5_IJSG_SB_EEEEEEEvNS4_8identityES12_S1C_vS1D_EENS_8epilogue10collective18CollectiveEpilogueINS1F_22Sm90TmaWarpSpecializedILi3ELi2ELi16ELb1ELb0EEEJSH_NS5_IJSF_NSA_ILi32EEEEEESI_SJ_SI_SJ_NS1F_6fusion15FusionCallbacksIS1J_NS1M_17LinCombPerRowBiasISI_fSI_SI_fLi8ELNS_15FloatRoundStyleE2EEESH_S1L_JEEES12_NS13_INS14_ILi2ELi4ELi3EEES17_NST_INS5_IJS18_S1K_EEENS5_IJS1K_SB_EEEEEEENS4_17SM75_U32x4_LDSM_NENS4_14SM90_TMA_STOREES1W_NS4_17SM90_U32x4_STSM_NENS4_9Copy_AtomIJS1Z_SI_EEEvEEEvvEEEEvNT_6ParamsE:
        .type           _ZN7cutlass13device_kernelINS_4gemm6kernel13GemmUniversalIN4cute5tupleIJiiiiEEENS1_10collective13CollectiveMmaINS1_34MainloopSm90TmaGmmaWarpSpecializedILi8ENS5_IJNS4_1CILi1EEESB_SB_EEENS1_35KernelTmaWarpSpecializedCooperativeEEENS5_IJNSA_ILi128EEENSA_ILi64EEESG_EEENS_6half_tENS5_IJlSB_lEEESI_SJ_NS4_8TiledMMAINS4_8MMA_AtomIJNS4_4SM904GMMA25MMA_64x64x16_F32F16F16_SSILNSN_5MajorE0ELSP_0ELNSN_7ScaleInE1ELSQ_1EEEEEENS4_6LayoutINS5_IJNSA_ILi2EEESB_SB_EEENS5_IJSB_NSA_ILi0EEESW_EEEEENS5_IJNS4_10UnderscoreESZ_SZ_EEEEENS4_13SM90_TMA_LOADENS4_14ComposedLayoutINS4_7SwizzleILi3ELi4ELi3EEENS4_18smem_ptr_flag_bitsILi16EEENST_INS5_IJNSA_ILi8EEESG_EEENS5_IJSG_SB_EEEEEEEvNS4_8identityES12_S1C_vS1D_EENS_8epilogue10collective18CollectiveEpilogueINS1F_22Sm90TmaWarpSpecializedILi3ELi2ELi16ELb1ELb0EEEJSH_NS5_IJSF_NSA_ILi32EEEEEESI_SJ_SI_SJ_NS1F_6fusion15FusionCallbacksIS1J_NS1M_17LinCombPerRowBiasISI_fSI_SI_fLi8ELNS_15FloatRoundStyleE2EEESH_S1L_JEEES12_NS13_INS14_ILi2ELi4ELi3EEES17_NST_INS5_IJS18_S1K_EEENS5_IJS1K_SB_EEEEEEENS4_17SM75_U32x4_LDSM_NENS4_14SM90_TMA_STOREES1W_NS4_17SM90_U32x4_STSM_NENS4_9Copy_AtomIJS1Z_SI_EEEvEEEvvEEEEvNT_6ParamsE,@function
        .size           _ZN7cutlass13device_kernelINS_4gemm6kernel13GemmUniversalIN4cute5tupleIJiiiiEEENS1_10collective13CollectiveMmaINS1_34MainloopSm90TmaGmmaWarpSpecializedILi8ENS5_IJNS4_1CILi1EEESB_SB_EEENS1_35KernelTmaWarpSpecializedCooperativeEEENS5_IJNSA_ILi128EEENSA_ILi64EEESG_EEENS_6half_tENS5_IJlSB_lEEESI_SJ_NS4_8TiledMMAINS4_8MMA_AtomIJNS4_4SM904GMMA25MMA_64x64x16_F32F16F16_SSILNSN_5MajorE0ELSP_0ELNSN_7ScaleInE1ELSQ_1EEEEEENS4_6LayoutINS5_IJNSA_ILi2EEESB_SB_EEENS5_IJSB_NSA_ILi0EEESW_EEEEENS5_IJNS4_10UnderscoreESZ_SZ_EEEEENS4_13SM90_TMA_LOADENS4_14ComposedLayoutINS4_7SwizzleILi3ELi4ELi3EEENS4_18smem_ptr_flag_bitsILi16EEENST_INS5_IJNSA_ILi8EEESG_EEENS5_IJSG_SB_EEEEEEEvNS4_8identityES12_S1C_vS1D_EENS_8epilogue10collective18CollectiveEpilogueINS1F_22Sm90TmaWarpSpecializedILi3ELi2ELi16ELb1ELb0EEEJSH_NS5_IJSF_NSA_ILi32EEEEEESI_SJ_SI_SJ_NS1F_6fusion15FusionCallbacksIS1J_NS1M_17LinCombPerRowBiasISI_fSI_SI_fLi8ELNS_15FloatRoundStyleE2EEESH_S1L_JEEES12_NS13_INS14_ILi2ELi4ELi3EEES17_NST_INS5_IJS18_S1K_EEENS5_IJS1K_SB_EEEEEEENS4_17SM75_U32x4_LDSM_NENS4_14SM90_TMA_STOREES1W_NS4_17SM90_U32x4_STSM_NENS4_9Copy_AtomIJS1Z_SI_EEEvEEEvvEEEEvNT_6ParamsE,(.L_x_159 - _ZN7cutlass13device_kernelINS_4gemm6kernel13GemmUniversalIN4cute5tupleIJiiiiEEENS1_10collective13CollectiveMmaINS1_34MainloopSm90TmaGmmaWarpSpecializedILi8ENS5_IJNS4_1CILi1EEESB_SB_EEENS1_35KernelTmaWarpSpecializedCooperativeEEENS5_IJNSA_ILi128EEENSA_ILi64EEESG_EEENS_6half_tENS5_IJlSB_lEEESI_SJ_NS4_8TiledMMAINS4_8MMA_AtomIJNS4_4SM904GMMA25MMA_64x64x16_F32F16F16_SSILNSN_5MajorE0ELSP_0ELNSN_7ScaleInE1ELSQ_1EEEEEENS4_6LayoutINS5_IJNSA_ILi2EEESB_SB_EEENS5_IJSB_NSA_ILi0EEESW_EEEEENS5_IJNS4_10UnderscoreESZ_SZ_EEEEENS4_13SM90_TMA_LOADENS4_14ComposedLayoutINS4_7SwizzleILi3ELi4ELi3EEENS4_18smem_ptr_flag_bitsILi16EEENST_INS5_IJNSA_ILi8EEESG_EEENS5_IJSG_SB_EEEEEEEvNS4_8identityES12_S1C_vS1D_EENS_8epilogue10collective18CollectiveEpilogueINS1F_22Sm90TmaWarpSpecializedILi3ELi2ELi16ELb1ELb0EEEJSH_NS5_IJSF_NSA_ILi32EEEEEESI_SJ_SI_SJ_NS1F_6fusion15FusionCallbacksIS1J_NS1M_17LinCombPerRowBiasISI_fSI_SI_fLi8ELNS_15FloatRoundStyleE2EEESH_S1L_JEEES12_NS13_INS14_ILi2ELi4ELi3EEES17_NST_INS5_IJS18_S1K_EEENS5_IJS1K_SB_EEEEEEENS4_17SM75_U32x4_LDSM_NENS4_14SM90_TMA_STOREES1W_NS4_17SM90_U32x4_STSM_NENS4_9Copy_AtomIJS1Z_SI_EEEvEEEvvEEEEvNT_6ParamsE)
        .other          _ZN7cutlass13device_kernelINS_4gemm6kernel13GemmUniversalIN4cute5tupleIJiiiiEEENS1_10collective13CollectiveMmaINS1_34MainloopSm90TmaGmmaWarpSpecializedILi8ENS5_IJNS4_1CILi1EEESB_SB_EEENS1_35KernelTmaWarpSpecializedCooperativeEEENS5_IJNSA_ILi128EEENSA_ILi64EEESG_EEENS_6half_tENS5_IJlSB_lEEESI_SJ_NS4_8TiledMMAINS4_8MMA_AtomIJNS4_4SM904GMMA25MMA_64x64x16_F32F16F16_SSILNSN_5MajorE0ELSP_0ELNSN_7ScaleInE1ELSQ_1EEEEEENS4_6LayoutINS5_IJNSA_ILi2EEESB_SB_EEENS5_IJSB_NSA_ILi0EEESW_EEEEENS5_IJNS4_10UnderscoreESZ_SZ_EEEEENS4_13SM90_TMA_LOADENS4_14ComposedLayoutINS4_7SwizzleILi3ELi4ELi3EEENS4_18smem_ptr_flag_bitsILi16EEENST_INS5_IJNSA_ILi8EEESG_EEENS5_IJSG_SB_EEEEEEEvNS4_8identityES12_S1C_vS1D_EENS_8epilogue10collective18CollectiveEpilogueINS1F_22Sm90TmaWarpSpecializedILi3ELi2ELi16ELb1ELb0EEEJSH_NS5_IJSF_NSA_ILi32EEEEEESI_SJ_SI_SJ_NS1F_6fusion15FusionCallbacksIS1J_NS1M_17LinCombPerRowBiasISI_fSI_SI_fLi8ELNS_15FloatRoundStyleE2EEESH_S1L_JEEES12_NS13_INS14_ILi2ELi4ELi3EEES17_NST_INS5_IJS18_S1K_EEENS5_IJS1K_SB_EEEEEEENS4_17SM75_U32x4_LDSM_NENS4_14SM90_TMA_STOREES1W_NS4_17SM90_U32x4_STSM_NENS4_9Copy_AtomIJS1Z_SI_EEEvEEEvvEEEEvNT_6ParamsE,@"STO_CUDA_ENTRY STV_DEFAULT"
_ZN7cutlass13device_kernelINS_4gemm6kernel13GemmUniversalIN4cute5tupleIJiiiiEEENS1_10collective13CollectiveMmaINS1_34MainloopSm90TmaGmmaWarpSpecializedILi8ENS5_IJNS4_1CILi1EEESB_SB_EEENS1_35KernelTmaWarpSpecializedCooperativeEEENS5_IJNSA_ILi128EEENSA_ILi64EEESG_EEENS_6half_tENS5_IJlSB_lEEESI_SJ_NS4_8TiledMMAINS4_8MMA_AtomIJNS4_4SM904GMMA25MMA_64x64x16_F32F16F16_SSILNSN_5MajorE0ELSP_0ELNSN_7ScaleInE1ELSQ_1EEEEEENS4_6LayoutINS5_IJNSA_ILi2EEESB_SB_EEENS5_IJSB_NSA_ILi0EEESW_EEEEENS5_IJNS4_10UnderscoreESZ_SZ_EEEEENS4_13SM90_TMA_LOADENS4_14ComposedLayoutINS4_7SwizzleILi3ELi4ELi3EEENS4_18smem_ptr_flag_bitsILi16EEENST_INS5_IJNSA_ILi8EEESG_EEENS5_IJSG_SB_EEEEEEEvNS4_8identityES12_S1C_vS1D_EENS_8epilogue10collective18CollectiveEpilogueINS1F_22Sm90TmaWarpSpecializedILi3ELi2ELi16ELb1ELb0EEEJSH_NS5_IJSF_NSA_ILi32EEEEEESI_SJ_SI_SJ_NS1F_6fusion15FusionCallbacksIS1J_NS1M_17LinCombPerRowBiasISI_fSI_SI_fLi8ELNS_15FloatRoundStyleE2EEESH_S1L_JEEES12_NS13_INS14_ILi2ELi4ELi3EEES17_NST_INS5_IJS18_S1K_EEENS5_IJS1K_SB_EEEEEEENS4_17SM75_U32x4_LDSM_NENS4_14SM90_TMA_STOREES1W_NS4_17SM90_U32x4_STSM_NENS4_9Copy_AtomIJS1Z_SI_EEEvEEEvvEEEEvNT_6ParamsE:
[----:B------:R-:W1:Y:S01]  /*0000*/  LDC R1, c[0x0][0x28] ;  /* 0x00000a00ff017b82 */ /* 0x000e620000000800 */
[----:B------:R-:W2:Y:S07]  /*0010*/  S2R R18, SR_TID.X ;  /* 0x0000000000127919 */ /* 0x000eae0000002100 */
[----:B------:R-:W3:Y:S01]  /*0020*/  LDC.64 R4, c[0x0][0x588] ;  /* 0x00016200ff047b82 */ /* 0x000ee20000000a00 */
[----:B------:R-:W-:Y:S01]  /*0030*/  ELECT P0, URZ, PT ;  /* 0x00000000003f782f */ /* 0x000fe20003800000 */
[----:B------:R-:W-:Y:S01]  /*0040*/  BSSY B0, `(.L_x_0) ;  /* 0x0000016000007945 */ /* 0x000fe20003800000 */
[----:B--2---:R-:W-:-:S02]  /*0050*/  SHF.R.U32.HI R11, RZ, 0x5, R18 ;  /* 0x00000005ff0b7819 */ /* 0x004fc40000011612 */
[----:B------:R-:W-:-:S03]  /*0060*/  SHF.R.U32.HI R2, RZ, 0x7, R18 ;  /* 0x00000007ff027819 */ /* 0x000fc60000011612 */
[----:B------:R-:W2:Y:S04]  /*0070*/  SHFL.IDX PT, R0, R11, RZ, 0x1f ;  /* 0x00001fff0b007589 */ /* 0x000ea800000e0000 */
[----:B------:R4:W1:Y:S01]  /*0080*/  SHFL.IDX PT, R9, R2, RZ, 0x1f ;  /* 0x00001fff02097589 */ /* 0x00086200000e0000 */
[----:B--2---:R-:W-:Y:S02]  /*0090*/  ISETP.NE.OR P0, PT, R0, RZ, !P0 ;  /* 0x000000ff0000720c */ /* 0x004fe40004705670 */
[----:B------:R-:W-:-:S11]  /*00a0*/  SHF.R.S32.HI R3, RZ, 0x1f, R0 ;  /* 0x0000001fff037819 */ /* 0x000fd60000011400 */
[----:B-1-34-:R-:W-:Y:S05]  /*00b0*/  @P0 BRA `(.L_x_1) ;  /* 0x0000000000380947 */ /* 0x01afea0003800000 */
[----:B------:R-:W-:Y:S02]  /*00c0*/  ULDC.64 UR4, c[0x0][0x198] ;  /* 0x0000660000047ab9 */ /* 0x000fe40000000a00 */
[----:B------:R-:W-:Y:S02]  /*00d0*/  UIADD3 UR6, UP0, UR4, 0xf0, URZ ;  /* 0x000000f004067890 */ /* 0x000fe4000ff1e03f */
[----:B------:R-:W-:Y:S02]  /*00e0*/  UIADD3 UR8, UP1, UR4, 0x1f0, URZ ;  /* 0x000001f004087890 */ /* 0x000fe4000ff3e03f */
[----:B------:R-:W-:Y:S02]  /*00f0*/  UIADD3 UR10, UP2, UR4, 0x3f0, URZ ;  /* 0x000003f0040a7890 */ /* 0x000fe4000ff5e03f */
[----:B------:R-:W-:Y:S02]  /*0100*/  UIADD3 UR4, UP3, UR4, 0x4f0, URZ ;  /* 0x000004f004047890 */ /* 0x000fe4000ff7e03f */
[----:B------:R-:W-:-:S02]  /*0110*/  UIADD3.X UR7, URZ, UR5, URZ, UP0, !UPT ;  /* 0x000000053f077290 */ /* 0x000fc400087fe43f */
[----:B------:R-:W-:Y:S02]  /*0120*/  UIADD3.X UR9, URZ, UR5, URZ, UP1, !UPT ;  /* 0x000000053f097290 */ /* 0x000fe40008ffe43f */
[----:B------:R-:W-:Y:S02]  /*0130*/  UIADD3.X UR11, URZ, UR5, URZ, UP2, !UPT ;  /* 0x000000053f0b7290 */ /* 0x000fe400097fe43f */
[----:B------:R-:W-:-:S03]  /*0140*/  UIADD3.X UR5, URZ, UR5, URZ, UP3, !UPT ;  /* 0x000000053f057290 */ /* 0x000fc60009ffe43f */
[----:B------:R1:W-:Y:S02]  /*0150*/  UTMACCTL.PF [UR6] ;  /* 0x00000000060079b9 */ /* 0x0003e40008040000 */
[----:B------:R1:W-:Y:S02]  /*0160*/  UTMACCTL.PF [UR8] ;  /* 0x00000000080079b9 */ /* 0x0003e40008040000 */
[----:B------:R1:W-:Y:S02]  /*0170*/  UTMACCTL.PF [UR10] ;  /* 0x000000000a0079b9 */ /* 0x0003e40008040000 */
[----:B------:R1:W-:Y:S02]  /*0180*/  UTMACCTL.PF [UR4] ;  /* 0x00000000040079b9 */ /* 0x0003e40008040000 */
[----:B-1----:R-:W-:Y:S01]  /*0190*/  NOP ;  /* 0x0000000000007918 */ /* 0x002fe20000000000 */
.L_x_1:
[----:B------:R-:W-:Y:S05]  /*01a0*/  BSYNC B0 ;  /* 0x0000000000007941 */ /* 0x000fea0003800000 */
.L_x_0:
[----:B------:R-:W-:Y:S01]  /*01b0*/  ULDC.64 UR4, c[0x0][0x590] ;  /* 0x0001640000047ab9 */ /* 0x000fe20000000a00 */
[----:B------:R-:W-:Y:S01]  /*01c0*/  LEA.HI R3, R3, R0, RZ, 0x2 ;  /* 0x0000000003037211 */ /* 0x000fe200078f10ff */
[----:B------:R-:W-:Y:S01]  /*01d0*/  ULDC.64 UR54, c[0x0][0x208] ;  /* 0x0000820000367ab9 */ /* 0x000fe20000000a00 */
[----:B------:R-:W-:Y:S01]  /*01e0*/  ISETP.NE.U32.AND P1, PT, RZ, UR4, PT ;  /* 0x00000004ff007c0c */ /* 0x000fe2000bf25070 */
[----:B------:R-:W-:Y:S01]  /*01f0*/  IMAD.MOV.U32 R6, RZ, RZ, R4 ;  /* 0x000000ffff067224 */ /* 0x000fe200078e0004 */
[----:B------:R-:W-:Y:S01]  /*0200*/  LOP3.LUT R3, R3, 0xfffffffc, RZ, 0xc0, !PT ;  /* 0xfffffffc03037812 */ /* 0x000fe200078ec0ff */
[----:B------:R-:W-:Y:S01]  /*0210*/  IMAD.MOV.U32 R7, RZ, RZ, R5 ;  /* 0x000000ffff077224 */ /* 0x000fe200078e0005 */
[----:B------:R-:W-:Y:S02]  /*0220*/  ISETP.NE.AND.EX P2, PT, RZ, UR5, PT, P1 ;  /* 0x00000005ff007c0c */ /* 0x000fe4000bf45310 */
[----:B------:R-:W-:Y:S01]  /*0230*/  PRMT R2, RZ, 0x7610, R2 ;  /* 0x00007610ff027816 */ /* 0x000fe20000000002 */
[----:B------:R-:W-:-:S10]  /*0240*/  IMAD.IADD R0, R0, 0x1, -R3 ;  /* 0x0000000100007824 */ /* 0x000fd400078e0a03 */
[----:B------:R-:W-:Y:S05]  /*0250*/  @P2 BRA `(.L_x_2) ;  /* 0x0000000000302947 */ /* 0x000fea0003800000 */
[----:B------:R-:W-:Y:S02]  /*0260*/  ULDC.64 UR6, c[0x0][0x588] ;  /* 0x0001620000067ab9 */ /* 0x000fe40000000a00 */
[----:B------:R-:W-:-:S04]  /*0270*/  ISETP.NE.U32.AND P0, PT, RZ, UR6, PT ;  /* 0x00000006ff007c0c */ /* 0x000fc8000bf05070 */
[----:B------:R-:W-:-:S13]  /*0280*/  ISETP.NE.AND.EX P0, PT, RZ, UR7, PT, P0 ;  /* 0x00000007ff007c0c */ /* 0x000fda000bf05300 */
[----:B------:R-:W-:Y:S05]  /*0290*/  @!P0 BRA `(.L_x_3) ;  /* 0x0000000000108947 */ /* 0x000fea0003800000 */
[----:B------:R-:W2:Y:S02]  /*02a0*/  LDG.E R2, desc[UR54][R6.64] ;  /* 0x0000003606027981 */ /* 0x000ea4000c1e1900 */
[----:B--2---:R-:W-:Y:S01]  /*02b0*/  FSETP.NEU.AND P3, PT, R2, RZ, PT ;  /* 0x000000ff0200720b */ /* 0x004fe20003f6d000 */
[----:B------:R-:W-:Y:S01]  /*02c0*/  IMAD.MOV.U32 R2, RZ, RZ, 0x1 ;  /* 0x00000001ff027424 */ /* 0x000fe200078e00ff */
[----:B------:R-:W-:Y:S11]  /*02d0*/  BRA `(.L_x_2) ;  /* 0x0000000000107947 */ /* 0x000ff60003800000 */
.L_x_3:
[----:B------:R-:W-:Y:S01]  /*02e0*/  ULDC UR6, c[0x0][0x580] ;  /* 0x0001600000067ab9 */ /* 0x000fe20000000800 */
[----:B------:R-:W-:Y:S01]  /*02f0*/  IMAD.MOV.U32 R2, RZ, RZ, 0x1 ;  /* 0x00000001ff027424 */ /* 0x000fe200078e00ff */
[----:B------:R-:W-:Y:S02]  /*0300*/  FSETP.NEU.AND P3, PT, RZ, UR6, PT ;  /* 0x00000006ff007c0b */ /* 0x000fe4000bf6d000 */
[----:B------:R-:W-:-:S11]  /*0310*/  CS2R R6, SRZ ;  /* 0x0000000000067805 */ /* 0x000fd6000001ff00 */
.L_x_2:
[----:B------:R-:W-:Y:S01]  /*0320*/  ISETP.NE.U32.AND P0, PT, R6, RZ, PT ;  /* 0x000000ff0600720c */ /* 0x000fe20003f05070 */
[----:B------:R-:W-:Y:S01]  /*0330*/  IMAD.MOV.U32 R3, RZ, RZ, 0x1 ;  /* 0x00000001ff037424 */ /* 0x000fe200078e00ff */
[----:B------:R-:W-:Y:S02]  /*0340*/  ISETP.NE.AND.EX P1, PT, RZ, UR5, PT, P1 ;  /* 0x00000005ff007c0c */ /* 0x000fe4000bf25310 */
[----:B------:R-:W-:-:S13]  /*0350*/  ISETP.NE.AND.EX P0, PT, R7, RZ, PT, P0 ;  /* 0x000000ff0700720c */ /* 0x000fda0003f05300 */
[----:B------:R-:W-:Y:S05]  /*0360*/  @P0 BRA P1, `(.L_x_4) ;  /* 0x0000000000300947 */ /* 0x000fea0000800000 */
[----:B------:R-:W-:Y:S02]  /*0370*/  ISETP.NE.U32.AND P1, PT, RZ, UR4, PT ;  /* 0x00000004ff007c0c */ /* 0x000fe4000bf25070 */
[----:B------:R-:W-:Y:S02]  /*0380*/  ISETP.NE.U32.AND P0, PT, R6, RZ, PT ;  /* 0x000000ff0600720c */ /* 0x000fe40003f05070 */
[----:B------:R-:W-:Y:S02]  /*0390*/  ISETP.NE.AND.EX P1, PT, RZ, UR5, PT, P1 ;  /* 0x00000005ff007c0c */ /* 0x000fe4000bf25310 */
[----:B------:R-:W-:Y:S02]  /*03a0*/  PRMT R2, R2, 0x9910, RZ ;  /* 0x0000991002027816 */ /* 0x000fe400000000ff */
[----:B------:R-:W-:Y:S02]  /*03b0*/  ISETP.NE.AND.EX P0, PT, R7, RZ, PT, P0 ;  /* 0x000000ff0700720c */ /* 0x000fe40003f05300 */
[----:B------:R-:W-:-:S02]  /*03c0*/  ISETP.NE.AND P4, PT, R2, RZ, PT ;  /* 0x000000ff0200720c */ /* 0x000fc40003f85270 */
[----:B------:R-:W-:Y:S02]  /*03d0*/  SEL R3, RZ, 0xffffffff, P3 ;  /* 0xffffffffff037807 */ /* 0x000fe40001800000 */
[----:B------:R-:W-:-:S04]  /*03e0*/  SEL R2, RZ, 0xffffffff, P0 ;  /* 0xffffffffff027807 */ /* 0x000fc80000000000 */
[----:B------:R-:W-:-:S04]  /*03f0*/  @P1 SEL R3, R2, R3, !P4 ;  /* 0x0000000302031207 */ /* 0x000fc80006000000 */
[----:B------:R-:W-:-:S04]  /*0400*/  LOP3.LUT R3, R3, 0x1, RZ, 0xc0, !PT ;  /* 0x0000000103037812 */ /* 0x000fc800078ec0ff */
[----:B------:R-:W-:-:S04]  /*0410*/  ISETP.NE.U32.AND P0, PT, R3, 0x1, PT ;  /* 0x000000010300780c */ /* 0x000fc80003f05070 */
[----:B------:R-:W-:-:S09]  /*0420*/  SEL R3, RZ, 0x1, !P0 ;  /* 0x00000001ff037807 */ /* 0x000fd20004000000 */
.L_x_4:
[----:B------:R-:W1:Y:S02]  /*0430*/  SHFL.IDX PT, R2, R11, RZ, 0x1f ;  /* 0x00001fff0b027589 */ /* 0x000e6400000e0000 */
[----:B-1----:R-:W-:-:S13]  /*0440*/  ISETP.NE.AND P0, PT, R2, RZ, PT ;  /* 0x000000ff0200720c */ /* 0x002fda0003f05270 */
[----:B------:R-:W-:Y:S05]  /*0450*/  @P0 BRA `(.L_x_5) ;  /* 0x0000000000840947 */ /* 0x000fea0003800000 */
[----:B------:R-:W-:Y:S01]  /*0460*/  ELECT P0, URZ, PT ;  /* 0x00000000003f782f */ /* 0x000fe20003800000 */
[----:B------:R-:W-:-:S12]  /*0470*/  BSSY B0, `(.L_x_5) ;  /* 0x000001f000007945 */ /* 0x000fd80003800000 */
[----:B------:R-:W-:Y:S05]  /*0480*/  @!P0 BRA `(.L_x_6) ;  /* 0x0000000000748947 */ /* 0x000fea0003800000 */
[----:B------:R-:W1:Y:S01]  /*0490*/  S2UR UR8, SR_CgaCtaId ;  /* 0x00000000000879c3 */ /* 0x000e620000008800 */
[----:B------:R-:W-:Y:S01]  /*04a0*/  UMOV UR4, 0x400 ;  /* 0x0000040000047882 */ /* 0x000fe20000000000 */
[----:B------:R-:W-:Y:S01]  /*04b0*/  UMOV UR5, 0x1 ;  /* 0x0000000100057882 */ /* 0x000fe20000000000 */
[----:B------:R-:W-:Y:S02]  /*04c0*/  UMOV UR6, 0x100 ;  /* 0x0000010000067882 */ /* 0x000fe40000000000 */
[----:B------:R-:W-:-:S04]  /*04d0*/  UIADD3 UR6, -UR6, 0x100000, URZ ;  /* 0x0010000006067890 */ /* 0x000fc8000fffe13f */
[----:B------:R-:W-:Y:S02]  /*04e0*/  USHF.L.U32 UR7, UR6, 0xb, URZ ;  /* 0x0000000b06077899 */ /* 0x000fe4000800063f */
[----:B------:R-:W-:Y:S02]  /*04f0*/  USHF.L.U32 UR6, UR6, 0x1, URZ ;  /* 0x0000000106067899 */ /* 0x000fe4000800063f */
[----:B-1----:R-:W-:Y:S02]  /*0500*/  ULEA UR8, UR8, UR4, 0x18 ;  /* 0x0000000408087291 */ /* 0x002fe4000f8ec03f */
[----:B------:R-:W-:-:S04]  /*0510*/  UIADD3 UR4, -UR5, 0x100000, URZ ;  /* 0x0010000005047890 */ /* 0x000fc8000fffe13f */
[----:B------:R-:W-:Y:S02]  /*0520*/  USHF.L.U32 UR5, UR4, 0xb, URZ ;  /* 0x0000000b04057899 */ /* 0x000fe4000800063f */
[----:B------:R-:W-:Y:S01]  /*0530*/  USHF.L.U32 UR4, UR4, 0x1, URZ ;  /* 0x0000000104047899 */ /* 0x000fe2000800063f */
[----:B------:R-:W1:Y:S11]  /*0540*/  FENCE.VIEW.ASYNC.S ;  /* 0x00000000000073c6 */ /* 0x000e760000000000 */
[----:B-1----:R1:W2:Y:S01]  /*0550*/  SYNCS.EXCH.64 URZ, [UR8], UR4 ;  /* 0x00000004083f75b2 */ /* 0x0022a20008000100 */
[----:B------:R1:W3:Y:S01]  /*0560*/  SYNCS.EXCH.64 URZ, [UR8+0x40], UR6 ;  /* 0x00004006083f75b2 */ /* 0x0002e20008000100 */
[----:B------:R1:W4:Y:S01]  /*0570*/  SYNCS.EXCH.64 URZ, [UR8+0x8], UR4 ;  /* 0x00000804083f75b2 */ /* 0x0003220008000100 */
[----:B------:R1:W1:Y:S01]  /*0580*/  SYNCS.EXCH.64 URZ, [UR8+0x48], UR6 ;  /* 0x00004806083f75b2 */ /* 0x0002620008000100 */
        /* <DEDUP_REMOVED lines=12> */
[----:B------:R-:W-:Y:S01]  /*0650*/  NOP ;  /* 0x0000000000007918 */ /* 0x000fe20000000000 */
.L_x_6:
[----:B-1----:R-:W-:Y:S05]  /*0660*/  BSYNC B0 ;  /* 0x0000000000007941 */ /* 0x002fea0003800000 */
.L_x_5:
[----:B------:R-:W1:Y:S01]  /*0670*/  SHFL.IDX PT, R6, R11, RZ, 0x1f ;  /* 0x00001fff0b067589 */ /* 0x000e6200000e0000 */
[----:B------:R-:W2:Y:S01]  /*0680*/  LDC R2, c[0x0][0x904] ;  /* 0x00024100ff027b82 */ /* 0x000ea20000000800 */
[----:B------:R-:W-:Y:S01]  /*0690*/  NOP ;  /* 0x0000000000007918 */ /* 0x000fe20000000000 */
[----:B-1----:R-:W-:-:S13]  /*06a0*/  ISETP.NE.AND P0, PT, R6, RZ, PT ;  /* 0x000000ff0600720c */ /* 0x002fda0003f05270 */
[----:B------:R-:W-:Y:S05]  /*06b0*/  @P0 BRA `(.L_x_7) ;  /* 0x0000000000500947 */ /* 0x000fea0003800000 */
[----:B------:R-:W1:Y:S01]  /*06c0*/  S2UR UR5, SR_CgaCtaId ;  /* 0x00000000000579c3 */ /* 0x000e620000008800 */
[----:B------:R-:W-:Y:S01]  /*06d0*/  UMOV UR4, 0x400 ;  /* 0x0000040000047882 */ /* 0x000fe20000000000 */
[----:B------:R-:W-:Y:S01]  /*06e0*/  UMOV UR6, 0x20 ;  /* 0x0000002000067882 */ /* 0x000fe20000000000 */
[----:B------:R-:W-:Y:S01]  /*06f0*/  UMOV UR7, 0x100 ;  /* 0x0000010000077882 */ /* 0x000fe20000000000 */
[----:B------:R-:W-:Y:S01]  /*0700*/  ELECT P0, URZ, PT ;  /* 0x00000000003f782f */ /* 0x000fe20003800000 */
[----:B-1----:R-:W-:Y:S02]  /*0710*/  ULEA UR8, UR5, UR4, 0x18 ;  /* 0x0000000405087291 */ /* 0x002fe4000f8ec03f */
[----:B------:R-:W-:-:S04]  /*0720*/  UIADD3 UR4, -UR6, 0x100000, URZ ;  /* 0x0010000006047890 */ /* 0x000fc8000fffe13f */
[----:B------:R-:W-:Y:S02]  /*0730*/  USHF.L.U32 UR5, UR4, 0xb, URZ ;  /* 0x0000000b04057899 */ /* 0x000fe4000800063f */
[----:B------:R-:W-:Y:S02]  /*0740*/  USHF.L.U32 UR4, UR4, 0x1, URZ ;  /* 0x0000000104047899 */ /* 0x000fe4000800063f */
[----:B------:R-:W-:-:S04]  /*0750*/  UIADD3 UR6, -UR7, 0x100000, URZ ;  /* 0x0010000007067890 */ /* 0x000fc8000fffe13f */
[----:B------:R-:W-:Y:S02]  /*0760*/  USHF.L.U32 UR7, UR6, 0xb, URZ ;  /* 0x0000000b06077899 */ /* 0x000fe4000800063f */
[----:B------:R-:W-:Y:S01]  /*0770*/  USHF.L.U32 UR6, UR6, 0x1, URZ ;  /* 0x0000000106067899 */ /* 0x000fe2000800063f */
[----:B------:R-:W1:Y:S03]  /*0780*/  FENCE.VIEW.ASYNC.S ;  /* 0x00000000000073c6 */ /* 0x000e660000000000 */
[----:B-1----:R1:W1:Y:S08]  /*0790*/  SYNCS.EXCH.64 URZ, [UR8+0x80], UR4 ;  /* 0x00008004083f75b2 */ /* 0x0022700008000100 */
[----:B------:R1:W1:Y:S01]  /*07a0*/  SYNCS.EXCH.64 URZ, [UR8+0x98], UR6 ;  /* 0x00009806083f75b2 */ /* 0x0002620008000100 */
[----:B------:R1:W1:Y:S01]  /*07b0*/  SYNCS.EXCH.64 URZ, [UR8+0x88], UR4 ;  /* 0x00008804083f75b2 */ /* 0x0002620008000100 */
[----:B------:R1:W1:Y:S01]  /*07c0*/  SYNCS.EXCH.64 URZ, [UR8+0xa0], UR6 ;  /* 0x0000a006083f75b2 */ /* 0x0002620008000100 */
[----:B------:R1:W1:Y:S01]  /*07d0*/  SYNCS.EXCH.64 URZ, [UR8+0x90], UR4 ;  /* 0x00009004083f75b2 */ /* 0x0002620008000100 */
[----:B------:R1:W1:Y:S01]  /*07e0*/  SYNCS.EXCH.64 URZ, [UR8+0xa8], UR6 ;  /* 0x0000a806083f75b2 */ /* 0x0002620008000100 */
[----:B------:R-:W-:Y:S01]  /*07f0*/  NOP ;  /* 0x0000000000007918 */ /* 0x000fe20000000000 */
.L_x_7:
[----:B------:R-:W5:Y:S01]  /*0800*/  SHFL.IDX PT, R11, R11, RZ, 0x1f ;  /* 0x00001fff0b0b7589 */ /* 0x000f6200000e0000 */
[----:B--2---:R-:W-:Y:S02]  /*0810*/  ISETP.NE.AND P6, PT, R2, 0x1, PT ;  /* 0x000000010200780c */ /* 0x004fe40003fc5270 */
[----:B------:R-:W-:Y:S01]  /*0820*/  ELECT P0, URZ, PT ;  /* 0x00000000003f782f */ /* 0x000fe20003800000 */
[----:B------:R-:W2:Y:S01]  /*0830*/  S2UR UR46, SR_CgaCtaId ;  /* 0x00000000002e79c3 */ /* 0x000ea20000008800 */
[----:B------:R-:W3:Y:S01]  /*0840*/  S2R R6, SR_CTAID.Y ;  /* 0x0000000000067919 */ /* 0x000ee20000002600 */
[----:B------:R-:W-:Y:S01]  /*0850*/  P2R R7, PR, RZ, 0x40 ;  /* 0x00000040ff077803 */ /* 0x000fe20000000000 */
[----:B-1----:R-:W-:Y:S01]  /*0860*/  UMOV UR4, 0x20 ;  /* 0x0000002000047882 */ /* 0x002fe20000000000 */
[C---:B------:R-:W-:Y:S01]  /*0870*/  ISETP.NE.AND P3, PT, R0.reuse, RZ, PT ;  /* 0x000000ff0000720c */ /* 0x040fe20003f65270 */
[----:B------:R-:W1:Y:S01]  /*0880*/  S2R R8, SR_CTAID.X ;  /* 0x0000000000087919 */ /* 0x000e620000002500 */
[----:B------:R-:W-:Y:S01]  /*0890*/  ISETP.NE.AND P4, PT, R9, RZ, PT ;  /* 0x000000ff0900720c */ /* 0x000fe20003f85270 */
[----:B------:R-:W-:Y:S01]  /*08a0*/  NOP ;  /* 0x0000000000007918 */ /* 0x000fe20000000000 */
[----:B------:R-:W-:Y:S01]  /*08b0*/  UMOV UR44, 0x1 ;  /* 0x00000001002c7882 */ /* 0x000fe20000000000 */
[----:B------:R-:W-:Y:S01]  /*08c0*/  BSSY B6, `(.L_x_8) ;  /* 0x000066e000067945 */ /* 0x000fe20003800000 */
[----:B------:R-:W1:Y:S08]  /*08d0*/  @P6 LDC R17, c[0x0][0x10] ;  /* 0x00000400ff116b82 */ /* 0x000e700000000800 */
[----:B------:R-:W4:Y:S01]  /*08e0*/  @!P6 LDC R7, c[0x0][0xc] ;  /* 0x00000300ff07eb82 */ /* 0x000f220000000800 */
[----:B-----5:R-:W-:Y:S01]  /*08f0*/  ISETP.NE.OR P1, PT, R11, RZ, !P0 ;  /* 0x000000ff0b00720c */ /* 0x020fe20004725670 */
[----:B------:R-:W-:Y:S01]  /*0900*/  @P6 IMAD.MOV.U32 R11, RZ, RZ, RZ ;  /* 0x000000ffff0b6224 */ /* 0x000fe200078e00ff */
[----:B------:R-:W-:-:S04]  /*0910*/  ISETP.EQ.OR P0, PT, R0, 0x3, !P3 ;  /* 0x000000030000780c */ /* 0x000fc80005f02670 */
[----:B------:R-:W-:-:S04]  /*0920*/  ISETP.EQ.AND P0, PT, R9, RZ, P0 ;  /* 0x000000ff0900720c */ /* 0x000fc80000702270 */
[----:B------:R-:W-:Y:S01]  /*0930*/  SEL R22, RZ, 0x1, !P0 ;  /* 0x00000001ff167807 */ /* 0x000fe20004000000 */
[----:B---3--:R-:W-:Y:S02]  /*0940*/  @P6 IMAD.MOV.U32 R10, RZ, RZ, R6 ;  /* 0x000000ffff0a6224 */ /* 0x008fe400078e0006 */
[----:B------:R-:W-:Y:S01]  /*0950*/  VOTEU.ALL UP0, P1 ;  /* 0x00000000003f7886 */ /* 0x000fe20000800000 */
[----:B------:R-:W-:Y:S01]  /*0960*/  VOTEU.ALL UP1, P1 ;  /* 0x00000000003f7886 */ /* 0x000fe20000820000 */
[----:B-1----:R-:W-:-:S03]  /*0970*/  @P6 IMAD.WIDE.U32 R16, R8, R17, R10 ;  /* 0x0000001108106225 */ /* 0x002fc600078e000a */
[----:B------:R-:W-:Y:S01]  /*0980*/  @!UP0 UMOV UR6, 0x400 ;  /* 0x0000040000068882 */ /* 0x000fe20000000000 */
[----:B------:R-:W-:-:S04]  /*0990*/  @!UP0 UIADD3 UR4, -UR4, 0x100000, URZ ;  /* 0x0010000004048890 */ /* 0x000fc8000fffe13f */
[----:B------:R-:W-:Y:S02]  /*09a0*/  @!UP0 USHF.L.U32 UR5, UR4, 0xb, URZ ;  /* 0x0000000b04058899 */ /* 0x000fe4000800063f */
[----:B------:R-:W-:Y:S01]  /*09b0*/  @!UP0 USHF.L.U32 UR4, UR4, 0x1, URZ ;  /* 0x0000000104048899 */ /* 0x000fe2000800063f */
[----:B------:R-:W-:Y:S01]  /*09c0*/  @P6 IMAD.MOV.U32 R11, RZ, RZ, RZ ;  /* 0x000000ffff0b6224 */ /* 0x000fe200078e00ff */
[----:B--2---:R-:W-:Y:S01]  /*09d0*/  @!UP0 ULEA UR8, UR46, UR6, 0x18 ;  /* 0x000000062e088291 */ /* 0x004fe2000f8ec03f */
[----:B------:R-:W-:Y:S01]  /*09e0*/  @!P6 IMAD.MOV.U32 R10, RZ, RZ, R6 ;  /* 0x000000ffff0ae224 */ /* 0x000fe200078e0006 */
[----:B------:R-:W-:Y:S01]  /*09f0*/  VOTEU.ALL UP0, P1 ;  /* 0x00000000003f7886 */ /* 0x000fe20000800000 */
[----:B------:R-:W-:Y:S01]  /*0a00*/  ULDC UR6, c[0x0][0xc] ;  /* 0x0000030000067ab9 */ /* 0x000fe20000000800 */
[----:B------:R-:W-:Y:S01]  /*0a10*/  ULDC UR7, c[0x0][0x10] ;  /* 0x0000040000077ab9 */ /* 0x000fe20000000800 */
[----:B------:R-:W-:Y:S01]  /*0a20*/  @P6 IMAD.IADD R17, R17, 0x1, R11 ;  /* 0x0000000111116824 */ /* 0x000fe200078e020b */
[----:B------:R-:W-:Y:S01]  /*0a30*/  ISETP.EQ.AND P1, PT, R0, 0x2, !P4 ;  /* 0x000000020000780c */ /* 0x000fe20006722270 */
[----:B------:R-:W-:-:S02]  /*0a40*/  VIADD R11, R9, 0xffffffff ;  /* 0xffffffff090b7836 */ /* 0x000fc40000000000 */
[----:B------:R-:W-:Y:S01]  /*0a50*/  IMAD.MOV.U32 R9, RZ, RZ, RZ ;  /* 0x000000ffff097224 */ /* 0x000fe200078e00ff */
[----:B------:R-:W-:Y:S01]  /*0a60*/  SEL R19, RZ, 0x1, !P1 ;  /* 0x00000001ff137807 */ /* 0x000fe20004800000 */
[----:B------:R-:W1:Y:S02]  /*0a70*/  FENCE.VIEW.ASYNC.S ;  /* 0x00000000000073c6 */ /* 0x000e640000000000 */
[----:B-1----:R-:W1:Y:S01]  /*0a80*/  @!UP0 SYNCS.EXCH.64 URZ, [UR8+0xb0], UR4 ;  /* 0x0000b004083f85b2 */ /* 0x002e620008000100 */
[----:B----4-:R-:W-:Y:S01]  /*0a90*/  @!P6 IMAD.WIDE.U32 R6, R7, R10, R8 ;  /* 0x0000000a0706e225 */ /* 0x010fe200078e0008 */
[----:B------:R-:W-:-:S03]  /*0aa0*/  ISETP.GE.U32.AND P5, PT, R11, 0x2, PT ;  /* 0x000000020b00780c */ /* 0x000fc60003fa6070 */
[----:B------:R-:W-:Y:S01]  /*0ab0*/  @!P6 IMAD.MOV.U32 R16, RZ, RZ, R6 ;  /* 0x000000ffff10e224 */ /* 0x000fe200078e0006 */
[----:B------:R-:W-:Y:S01]  /*0ac0*/  SEL R19, R19, 0x2, P5 ;  /* 0x0000000213137807 */ /* 0x000fe20002800000 */
[----:B------:R-:W-:Y:S01]  /*0ad0*/  @!P6 IMAD.MOV.U32 R17, RZ, RZ, R7 ;  /* 0x000000ffff11e224 */ /* 0x000fe200078e0007 */
[----:B------:R-:W-:Y:S01]  /*0ae0*/  SEL R22, R22, 0x2, P5 ;  /* 0x0000000216167807 */ /* 0x000fe20002800000 */
[----:B------:R2:W1:Y:S01]  /*0af0*/  @!UP1 SYNCS.EXCH.64 URZ, [UR8+0xb8], UR4 ;  /* 0x0000b804083f95b2 */ /* 0x0004620008000100 */
[----:B------:R-:W-:Y:S01]  /*0b00*/  NOP ;  /* 0x0000000000007918 */ /* 0x000fe20000000000 */
[----:B--2---:R-:W-:-:S03]  /*0b10*/  UIMAD.WIDE.U32 UR4, UR6, UR7, URZ ;  /* 0x00000007060472a5 */ /* 0x004fc6000f8e003f */
[----:B------:R-:W-:Y:S02]  /*0b20*/  ULDC UR6, c[0x0][0x14] ;  /* 0x0000050000067ab9 */ /* 0x000fe40000000800 */
[----:B------:R-:W-:Y:S02]  /*0b30*/  UIMAD.WIDE.U32 UR52, UR4, UR6, URZ ;  /* 0x00000006043472a5 */ /* 0x000fe4000f8e003f */
[----:B------:R-:W-:-:S04]  /*0b40*/  UIMAD UR45, UR5, UR6, URZ ;  /* 0x00000006052d72a4 */ /* 0x000fc8000f8e023f */
[----:B------:R-:W-:Y:S01]  /*0b50*/  UIADD3 UR45, UR53, UR45, URZ ;  /* 0x0000002d352d7290 */ /* 0x000fe2000fffe03f */
[----:B-1----:R-:W-:Y:S06]  /*0b60*/  BAR.SYNC.DEFER_BLOCKING 0x0 ;  /* 0x0000000000007b1d */ /* 0x002fec0000010000 */
[----:B------:R-:W-:Y:S05]  /*0b70*/  @!P4 BRA `(.L_x_9) ;  /* 0x0000003800b8c947 */ /* 0x000fea0003800000 */
[----:B------:R-:W-:-:S13]  /*0b80*/  ISETP.GT.U32.AND P0, PT, R11, 0x1, PT ;  /* 0x000000010b00780c */ /* 0x000fda0003f04070 */
[----:B------:R-:W-:Y:S05]  /*0b90*/  @P0 BRA `(.L_x_10) ;  /* 0x0000006400000947 */ /* 0x000fea0003800000 */
[----:B------:R-:W-:Y:S01]  /*0ba0*/  ULDC.64 UR4, c[0x0][0x8f8] ;  /* 0x00023e0000047ab9 */ /* 0x000fe20000000a00 */
[----:B------:R-:W-:Y:S01]  /*0bb0*/  UMOV UR43, 0xffffffff ;  /* 0xffffffff002b7882 */ /* 0x000fe20000000000 */
[----:B------:R-:W-:Y:S01]  /*0bc0*/  ISETP.GE.U32.AND P0, PT, R16, UR4, PT ;  /* 0x0000000410007c0c */ /* 0x000fe2000bf06070 */
[----:B------:R-:W-:Y:S01]  /*0bd0*/  IMAD.MOV.U32 R62, RZ, RZ, -0x1 ;  /* 0xffffffffff3e7424 */ /* 0x000fe200078e00ff */
[----:B------:R-:W-:Y:S01]  /*0be0*/  PRMT R56, RZ, 0x7610, R56 ;  /* 0x00007610ff387816 */ /* 0x000fe20000000038 */
[----:B------:R-:W-:Y:S01]  /*0bf0*/  IMAD.MOV.U32 R64, RZ, RZ, -0x1 ;  /* 0xffffffffff407424 */ /* 0x000fe200078e00ff */
[----:B------:R-:W-:Y:S02]  /*0c00*/  ISETP.GE.U32.AND.EX P0, PT, R17, UR5, PT, P0 ;  /* 0x0000000511007c0c */ /* 0x000fe4000bf06100 */
[----:B------:R-:W-:-:S11]  /*0c10*/  PRMT R0, RZ, 0x7610, R0 ;  /* 0x00007610ff007816 */ /* 0x000fd60000000000 */
[----:B------:R-:W-:Y:S05]  /*0c20*/  @P0 BRA `(.L_x_11) ;  /* 0x0000000400580947 */ /* 0x000fea0003800000 */
[----:B------:R-:W1:Y:S01]  /*0c30*/  LDC.64 R14, c[0x0][0x8d0] ;  /* 0x00023400ff0e7b82 */ /* 0x000e620000000a00 */
[----:B------:R-:W-:Y:S02]  /*0c40*/  IMAD.MOV.U32 R4, RZ, RZ, R16 ;  /* 0x000000ffff047224 */ /* 0x000fe400078e0010 */
[----:B------:R-:W-:-:S05]  /*0c50*/  IMAD.MOV.U32 R5, RZ, RZ, R17 ;  /* 0x000000ffff057224 */ /* 0x000fca00078e0011 */
[----:B------:R-:W2:Y:S08]  /*0c60*/  LDC R0, c[0x0][0x8d8] ;  /* 0x00023600ff007b82 */ /* 0x000eb00000000800 */
[----:B------:R-:W3:Y:S01]  /*0c70*/  LDC.64 R20, c[0x0][0x8c8] ;  /* 0x00023200ff147b82 */ /* 0x000ee20000000a00 */
[----:B-1----:R-:W-:-:S04]  /*0c80*/  ISETP.NE.U32.AND P0, PT, R14, RZ, PT ;  /* 0x000000ff0e00720c */ /* 0x002fc80003f05070 */
[----:B------:R-:W-:-:S13]  /*0c90*/  ISETP.NE.AND.EX P0, PT, R15, RZ, PT, P0 ;  /* 0x000000ff0f00720c */ /* 0x000fda0003f05300 */
[----:B--23--:R-:W-:Y:S05]  /*0ca0*/  @!P0 BRA `(.L_x_12) ;  /* 0x0000000000288947 */ /* 0x00cfea0003800000 */
[----:B------:R-:W1:Y:S02]  /*0cb0*/  LDC R3, c[0x0][0x8dc] ;  /* 0x00023700ff037b82 */ /* 0x000e640000000800 */
[----:B-1----:R-:W-:-:S05]  /*0cc0*/  IADD3 R3, P0, R16, R3, RZ ;  /* 0x0000000310037210 */ /* 0x002fca0007f1e0ff */
[----:B------:R-:W-:-:S04]  /*0cd0*/  IMAD.X R11, RZ, RZ, R17, P0 ;  /* 0x000000ffff0b7224 */ /* 0x000fc800000e0611 */
[----:B------:R-:W-:-:S04]  /*0ce0*/  IMAD.WIDE.U32 R4, R11, R14, RZ ;  /* 0x0000000e0b047225 */ /* 0x000fc800078e00ff */
[----:B------:R-:W-:-:S04]  /*0cf0*/  IMAD.WIDE.U32 R6, P0, R3, R15, R4 ;  /* 0x0000000f03067225 */ /* 0x000fc80007800004 */
[----:B------:R-:W-:-:S04]  /*0d00*/  IMAD.WIDE.U32 R4, R3, R14, RZ ;  /* 0x0000000e03047225 */ /* 0x000fc800078e00ff */
[----:B------:R-:W-:Y:S01]  /*0d10*/  IMAD.X R13, RZ, RZ, RZ, P0 ;  /* 0x000000ffff0d7224 */ /* 0x000fe200000e06ff */
[----:B------:R-:W-:Y:S01]  /*0d20*/  IADD3 RZ, P0, R5, R6, RZ ;  /* 0x0000000605ff7210 */ /* 0x000fe20007f1e0ff */
[----:B------:R-:W-:-:S04]  /*0d30*/  IMAD.MOV.U32 R12, RZ, RZ, R7 ;  /* 0x000000ffff0c7224 */ /* 0x000fc800078e0007 */
[----:B------:R-:W-:-:S08]  /*0d40*/  IMAD.WIDE.U32.X R4, R11, R15, R12, P0 ;  /* 0x0000000f0b047225 */ /* 0x000fd000000e040c */
.L_x_12:
[-CC-:B------:R-:W-:Y:S01]  /*0d50*/  SHF.R.U64 R27, R4, R0.reuse, R5.reuse ;  /* 0x00000000041b7219 */ /* 0x180fe20000001205 */
[----:B------:R-:W1:Y:S01]  /*0d60*/  LDC.64 R24, c[0x0][0x8e8] ;  /* 0x00023a00ff187b82 */ /* 0x000e620000000a00 */
[----:B------:R-:W-:Y:S01]  /*0d70*/  SHF.R.U32.HI R0, RZ, R0, R5 ;  /* 0x00000000ff007219 */ /* 0x000fe20000011605 */
[----:B------:R-:W-:Y:S01]  /*0d80*/  ULDC UR4, c[0x0][0x150] ;  /* 0x0000540000047ab9 */ /* 0x000fe20000000800 */
[----:B------:R-:W-:-:S05]  /*0d90*/  IADD3 R3, P0, RZ, -R27, RZ ;  /* 0x8000001bff037210 */ /* 0x000fca0007f1e0ff */
[----:B------:R-:W-:Y:S01]  /*0da0*/  IMAD.X R5, RZ, RZ, ~R0, P0 ;  /* 0x000000ffff057224 */ /* 0x000fe200000e0e00 */
[----:B------:R-:W2:Y:S03]  /*0db0*/  LDC R6, c[0x0][0x8c0] ;  /* 0x00023000ff067b82 */ /* 0x000ea60000000800 */
[-C--:B------:R-:W-:Y:S02]  /*0dc0*/  IMAD R0, R5, R20.reuse, RZ ;  /* 0x0000001405007224 */ /* 0x080fe400078e02ff */
[----:B------:R-:W-:-:S03]  /*0dd0*/  IMAD.WIDE.U32 R4, R3, R20, R16 ;  /* 0x0000001403047225 */ /* 0x000fc600078e0010 */
[----:B------:R-:W3:Y:S01]  /*0de0*/  LDC R14, c[0x0][0x8b0] ;  /* 0x00022c00ff0e7b82 */ /* 0x000ee20000000800 */
[----:B------:R-:W-:Y:S01]  /*0df0*/  IMAD R3, R3, R21, R0 ;  /* 0x0000001503037224 */ /* 0x000fe200078e0200 */
[----:B------:R-:W-:-:S03]  /*0e00*/  I2FP.F32.U32 R0, R8 ;  /* 0x0000000800007245 */ /* 0x000fc60000201000 */
[----:B------:R-:W-:Y:S02]  /*0e10*/  IMAD.IADD R5, R5, 0x1, R3 ;  /* 0x0000000105057824 */ /* 0x000fe400078e0203 */
[----:B------:R-:W-:Y:S01]  /*0e20*/  FMUL R0, R0, UR4 ;  /* 0x0000000400007c20 */ /* 0x000fe20008400000 */
[----:B------:R-:W4:Y:S01]  /*0e30*/  LDC R3, c[0x0][0x144] ;  /* 0x00005100ff037b82 */ /* 0x000f220000000800 */
[----:B-1----:R-:W-:Y:S01]  /*0e40*/  ISETP.NE.U32.AND P0, PT, R24, RZ, PT ;  /* 0x000000ff1800720c */ /* 0x002fe20003f05070 */
[----:B------:R-:W-:-:S03]  /*0e50*/  ULDC UR4, c[0x0][0x154] ;  /* 0x0000550000047ab9 */ /* 0x000fc60000000800 */
[----:B------:R-:W1:Y:S01]  /*0e60*/  F2I.U32.TRUNC.NTZ R0, R0 ;  /* 0x0000000000007305 */ /* 0x000e62000020f000 */
[----:B------:R-:W-:Y:S02]  /*0e70*/  ISETP.NE.AND.EX P0, PT, R25, RZ, PT, P0 ;  /* 0x000000ff1900720c */ /* 0x000fe40003f05300 */
[----:B------:R-:W4:Y:S01]  /*0e80*/  LDC R13, c[0x0][0x148] ;  /* 0x00005200ff0d7b82 */ /* 0x000f220000000800 */
[-CC-:B--2---:R-:W-:Y:S02]  /*0e90*/  SHF.R.U64 R12, R4, R6.reuse, R5.reuse ;  /* 0x00000006040c7219 */ /* 0x184fe40000001205 */
[----:B------:R-:W-:Y:S01]  /*0ea0*/  SHF.R.U32.HI R5, RZ, R6, R5 ;  /* 0x00000006ff057219 */ /* 0x000fe20000011605 */
[----:B------:R-:W-:Y:S01]  /*0eb0*/  IMAD.MOV.U32 R6, RZ, RZ, -0x1 ;  /* 0xffffffffff067424 */ /* 0x000fe200078e00ff */
[----:B------:R-:W-:-:S03]  /*0ec0*/  I2FP.F32.U32 R4, R10 ;  /* 0x0000000a00047245 */ /* 0x000fc60000201000 */
[----:B------:R-:W2:Y:S01]  /*0ed0*/  LDC R20, c[0x0][0x8a8] ;  /* 0x00022a00ff147b82 */ /* 0x000ea20000000800 */
[-CC-:B---3--:R-:W-:Y:S01]  /*0ee0*/  SHF.R.U64 R28, R12, R14.reuse, R5.reuse ;  /* 0x0000000e0c1c7219 */ /* 0x188fe20000001205 */
[----:B------:R-:W-:Y:S01]  /*0ef0*/  FMUL R4, R4, UR4 ;  /* 0x0000000404047c20 */ /* 0x000fe20008400000 */
[----:B------:R-:W-:Y:S01]  /*0f00*/  SHF.R.U32.HI R5, RZ, R14, R5 ;  /* 0x0000000eff057219 */ /* 0x000fe20000011605 */
[----:B-1----:R-:W-:Y:S01]  /*0f10*/  IMAD.MOV R0, RZ, RZ, -R0 ;  /* 0x000000ffff007224 */ /* 0x002fe200078e0a00 */
[----:B------:R-:W-:Y:S01]  /*0f20*/  ULDC UR4, c[0x0][0x900] ;  /* 0x0002400000047ab9 */ /* 0x000fe20000000800 */
[----:B------:R1:W3:Y:S01]  /*0f30*/  F2I.U32.TRUNC.NTZ R11, R4 ;  /* 0x00000004000b7305 */ /* 0x0002e2000020f000 */
[--C-:B------:R-:W-:Y:S01]  /*0f40*/  SHF.R.U64 R14, R28, UR4, R5.reuse ;  /* 0x000000041c0e7c19 */ /* 0x100fe20008001205 */
[----:B------:R-:W2:Y:S01]  /*0f50*/  LDC R21, c[0x0][0x8f0] ;  /* 0x00023c00ff157b82 */ /* 0x000ea20000000800 */
[----:B----4-:R-:W-:Y:S01]  /*0f60*/  IMAD R0, R3, R0, R8 ;  /* 0x0000000003007224 */ /* 0x010fe200078e0208 */
[----:B------:R-:W-:-:S02]  /*0f70*/  SHF.R.U32.HI R5, RZ, UR4, R5 ;  /* 0x00000004ff057c19 */ /* 0x000fc40008011605 */
[----:B------:R-:W-:Y:S01]  /*0f80*/  SHF.L.U32 R3, R6, UR4, RZ ;  /* 0x0000000406037c19 */ /* 0x000fe200080006ff */
[----:B-1----:R-:W-:-:S03]  /*0f90*/  IMAD.MOV.U32 R4, RZ, RZ, R14 ;  /* 0x000000ffff047224 */ /* 0x002fc600078e000e */
[----:B------:R-:W1:Y:S08]  /*0fa0*/  LDC R23, c[0x0][0x8e0] ;  /* 0x00023800ff177b82 */ /* 0x000e700000000800 */
[----:B------:R-:W4:Y:S01]  /*0fb0*/  LDC R26, c[0x0][0x8b8] ;  /* 0x00022e00ff1a7b82 */ /* 0x000f220000000800 */
[----:B---3--:R-:W-:Y:S05]  /*0fc0*/  @!P0 BRA `(.L_x_13) ;  /* 0x0000000000288947 */ /* 0x008fea0003800000 */
[----:B------:R-:W3:Y:S02]  /*0fd0*/  LDC R9, c[0x0][0x8f4] ;  /* 0x00023d00ff097b82 */ /* 0x000ee40000000800 */
[----:B---3--:R-:W-:-:S05]  /*0fe0*/  IADD3 R9, P0, R14, R9, RZ ;  /* 0x000000090e097210 */ /* 0x008fca0007f1e0ff */
        /* <DEDUP_REMOVED lines=8> */
.L_x_13:
[----:B------:R-:W-:Y:S01]  /*1070*/  LOP3.LUT R3, RZ, R3, RZ, 0x33, !PT ;  /* 0x00000003ff037212 */ /* 0x000fe200078e33ff */
[----:B------:R-:W-:Y:S01]  /*1080*/  USHF.L.U32 UR4, UR44, UR4, URZ ;  /* 0x000000042c047299 */ /* 0x000fe2000800063f */
[----:B--2---:R-:W-:Y:S01]  /*1090*/  SHF.R.U64 R4, R4, R21, R5 ;  /* 0x0000001504047219 */ /* 0x004fe20000001205 */
[----:B------:R-:W-:Y:S01]  /*10a0*/  VIADD R5, R20, 0xffffffff ;  /* 0xffffffff14057836 */ /* 0x000fe20000000000 */
[----:B------:R-:W-:Y:S01]  /*10b0*/  LOP3.LUT R3, R28, R3, RZ, 0xc0, !PT ;  /* 0x000000031c037212 */ /* 0x000fe200078ec0ff */
[----:B------:R-:W-:Y:S01]  /*10c0*/  IMAD.MOV R11, RZ, RZ, -R11 ;  /* 0x000000ffff0b7224 */ /* 0x000fe200078e0a0b */
[----:B------:R-:W-:Y:S01]  /*10d0*/  R2UR UR43, R27 ;  /* 0x000000001b2b72ca */ /* 0x000fe200000e0000 */
[----:B------:R-:W-:Y:S01]  /*10e0*/  IMAD.MOV R6, RZ, RZ, -R4 ;  /* 0x000000ffff067224 */ /* 0x000fe200078e0a04 */
[----:B------:R-:W-:Y:S01]  /*10f0*/  LOP3.LUT R5, R12, R5, RZ, 0xc0, !PT ;  /* 0x000000050c057212 */ /* 0x000fe200078ec0ff */
[----:B------:R-:W-:Y:S02]  /*1100*/  IMAD R7, R4, UR4, R3 ;  /* 0x0000000404077c24 */ /* 0x000fe4000f8e0203 */
[----:B------:R-:W-:-:S02]  /*1110*/  @P6 IMAD R0, R13, R11, R10 ;  /* 0x0000000b0d006224 */ /* 0x000fc400078e020a */
[----:B-1----:R-:W-:Y:S02]  /*1120*/  IMAD R3, R6, R23, R14 ;  /* 0x0000001706037224 */ /* 0x002fe400078e020e */
[----:B----4-:R-:W-:Y:S02]  /*1130*/  IMAD R0, R7, R26, R0 ;  /* 0x0000001a07007224 */ /* 0x010fe400078e0200 */
[----:B------:R-:W-:Y:S02]  /*1140*/  IMAD R3, R3, R20, R5 ;  /* 0x0000001403037224 */ /* 0x000fe400078e0205 */
[----:B------:R-:W-:-:S03]  /*1150*/  IMAD.MOV.U32 R4, RZ, RZ, 0x1 ;  /* 0x00000001ff047424 */ /* 0x000fc600078e00ff */
[----:B------:R-:W-:Y:S02]  /*1160*/  SEL R64, R3, R0, !P6 ;  /* 0x0000000003407207 */ /* 0x000fe40007000000 */
[----:B------:R-:W-:Y:S02]  /*1170*/  SEL R62, R0, R3, !P6 ;  /* 0x00000003003e7207 */ /* 0x000fe40007000000 */
[----:B------:R-:W-:-:S07]  /*1180*/  PRMT R0, R4, 0x7610, R0 ;  /* 0x0000761004007816 */ /* 0x000fce0000000000 */
.L_x_11:
[----:B------:R-:W-:-:S08]  /*1190*/  NOP ;  /* 0x0000000000007918 */ /* 0x000fd00000000000 */
[----:B------:R-:W1:Y:S02]  /*11a0*/  USETMAXREG.TRY_ALLOC.CTAPOOL UP0, 0xe8 ;  /* 0x000000e8000079c8 */ /* 0x000e640008000600 */
[----:B-1----:R-:W-:-:S13]  /*11b0*/  PLOP3.LUT P0, PT, PT, PT, UP0, 0x80, 0x0 ;  /* 0x000000000000781c */ /* 0x002fda0003f0f008 */
[----:B------:R-:W-:Y:S05]  /*11c0*/  @!P0 BRA `(.L_x_11) ;  /* 0xfffffffc00f08947 */ /* 0x000fea000383ffff */
[----:B------:R-:W-:Y:S02]  /*11d0*/  ULDC.64 UR4, c[0x0][0x590] ;  /* 0x0001640000047ab9 */ /* 0x000fe40000000a00 */
[----:B------:R-:W-:Y:S02]  /*11e0*/  IMAD.U32 R70, RZ, RZ, UR4 ;  /* 0x00000004ff467e24 */ /* 0x000fe4000f8e00ff */
[----:B------:R-:W-:-:S03]  /*11f0*/  IMAD.U32 R71, RZ, RZ, UR5 ;  /* 0x00000005ff477e24 */ /* 0x000fc6000f8e00ff */
[----:B------:R-:W-:-:S04]  /*1200*/  ISETP.NE.U32.AND P0, PT, R70, RZ, PT ;  /* 0x000000ff4600720c */ /* 0x000fc80003f05070 */
[----:B------:R-:W-:-:S13]  /*1210*/  ISETP.NE.AND.EX P0, PT, R71, RZ, PT, P0 ;  /* 0x000000ff4700720c */ /* 0x000fda0003f05300 */
[----:B------:R-:W-:Y:S05]  /*1220*/  @P0 BRA `(.L_x_14) ;  /* 0x00000000002c0947 */ /* 0x000fea0003800000 */
[----:B------:R-:W-:Y:S02]  /*1230*/  ULDC.64 UR4, c[0x0][0x588] ;  /* 0x0001620000047ab9 */ /* 0x000fe40000000a00 */
[----:B------:R-:W-:-:S04]  /*1240*/  ISETP.NE.U32.AND P0, PT, RZ, UR4, PT ;  /* 0x00000004ff007c0c */ /* 0x000fc8000bf05070 */
[----:B------:R-:W-:-:S13]  /*1250*/  ISETP.NE.AND.EX P0, PT, RZ, UR5, PT, P0 ;  /* 0x00000005ff007c0c */ /* 0x000fda000bf05300 */
[----:B------:R-:W-:Y:S05]  /*1260*/  @!P0 BRA `(.L_x_15) ;  /* 0x0000000000108947 */ /* 0x000fea0003800000 */
[----:B------:R-:W1:Y:S02]  /*1270*/  LDC.64 R4, c[0x0][0x588] ;  /* 0x00016200ff047b82 */ /* 0x000e640000000a00 */
[----:B-1----:R1:W5:Y:S01]  /*1280*/  LDG.E R57, desc[UR54][R4.64] ;  /* 0x0000003604397981 */ /* 0x002362000c1e1900 */
[----:B------:R-:W-:Y:S01]  /*1290*/  IMAD.MOV.U32 R56, RZ, RZ, 0x1 ;  /* 0x00000001ff387424 */ /* 0x000fe200078e00ff */
[----:B------:R-:W-:Y:S06]  /*12a0*/  BRA `(.L_x_14) ;  /* 0x00000000000c7947 */ /* 0x000fec0003800000 */
.L_x_15:
[----:B------:R-:W-:Y:S01]  /*12b0*/  ULDC UR4, c[0x0][0x580] ;  /* 0x0001600000047ab9 */ /* 0x000fe20000000800 */
[----:B------:R-:W-:Y:S02]  /*12c0*/  IMAD.MOV.U32 R56, RZ, RZ, 0x1 ;  /* 0x00000001ff387424 */ /* 0x000fe400078e00ff */
[----:B------:R-:W-:-:S07]  /*12d0*/  IMAD.U32 R57, RZ, RZ, UR4 ;  /* 0x00000004ff397e24 */ /* 0x000fce000f8e00ff */
.L_x_14:
[----:B------:R-:W-:Y:S02]  /*12e0*/  ULDC.64 UR4, c[0x0][0x5b0] ;  /* 0x00016c0000047ab9 */ /* 0x000fe40000000a00 */
[----:B------:R-:W-:-:S04]  /*12f0*/  ISETP.NE.U32.AND P0, PT, RZ, UR4, PT ;  /* 0x00000004ff007c0c */ /* 0x000fc8000bf05070 */
[----:B------:R-:W-:-:S13]  /*1300*/  ISETP.NE.AND.EX P0, PT, RZ, UR5, PT, P0 ;  /* 0x00000005ff007c0c */ /* 0x000fda000bf05300 */
[----:B------:R-:W-:Y:S05]  /*1310*/  @P0 BRA `(.L_x_16) ;  /* 0x0000000000240947 */ /* 0x000fea0003800000 */
[----:B------:R-:W-:Y:S02]  /*1320*/  ULDC.64 UR4, c[0x0][0x5a8] ;  /* 0x00016a0000047ab9 */ /* 0x000fe40000000a00 */
[----:B------:R-:W-:-:S04]  /*1330*/  ISETP.NE.U32.AND P0, PT, RZ, UR4, PT ;  /* 0x00000004ff007c0c */ /* 0x000fc8000bf05070 */
[----:B------:R-:W-:-:S13]  /*1340*/  ISETP.NE.AND.EX P0, PT, RZ, UR5, PT, P0 ;  /* 0x00000005ff007c0c */ /* 0x000fda000bf05300 */
[----:B------:R-:W-:Y:S05]  /*1350*/  @!P0 BRA `(.L_x_17) ;  /* 0x00000000000c8947 */ /* 0x000fea0003800000 */
[----:B------:R-:W2:Y:S02]  /*1360*/  LDC.64 R58, c[0x0][0x5a8] ;  /* 0x00016a00ff3a7b82 */ /* 0x000ea40000000a00 */
[----:B--2---:R2:W5:Y:S01]  /*1370*/  LDG.E R58, desc[UR54][R58.64] ;  /* 0x000000363a3a7981 */ /* 0x004562000c1e1900 */
[----:B------:R-:W-:Y:S05]  /*1380*/  BRA `(.L_x_16) ;  /* 0x0000000000087947 */ /* 0x000fea0003800000 */
.L_x_17:
[----:B------:R-:W-:Y:S02]  /*1390*/  ULDC UR4, c[0x0][0x5a0] ;  /* 0x0001680000047ab9 */ /* 0x000fe40000000800 */
[----:B------:R-:W-:-:S07]  /*13a0*/  IMAD.U32 R58, RZ, RZ, UR4 ;  /* 0x00000004ff3a7e24 */ /* 0x000fce000f8e00ff */
.L_x_16:
[----:B------:R-:W-:Y:S01]  /*13b0*/  LOP3.LUT P1, RZ, R0, 0xff, RZ, 0xc0, !PT ;  /* 0x000000ff00ff7812 */ /* 0x000fe2000782c0ff */
[----:B------:R-:W-:Y:S01]  /*13c0*/  UMOV UR36, URZ ;  /* 0x0000003f00247c82 */ /* 0x000fe20008000000 */
[----:B------:R-:W-:-:S11]  /*13d0*/  PLOP3.LUT P0, PT, PT, PT, PT, 0x80, 0x0 ;  /* 0x000000000000781c */ /* 0x000fd60003f0f070 */
[----:B------:R-:W-:Y:S05]  /*13e0*/  @!P1 BRA `(.L_x_18) ;  /* 0x0000003000009947 */ /* 0x000fea0003800000 */
[----:B------:R-:W-:Y:S01]  /*13f0*/  ULDC UR4, c[0x0][0x28c] ;  /* 0x0000a30000047ab9 */ /* 0x000fe20000000800 */
[----:B------:R-:W-:Y:S01]  /*1400*/  LOP3.LUT R68, R22, 0x1, RZ, 0xfc, !PT ;  /* 0x0000000116447812 */ /* 0x000fe200078efcff */
[----:B------:R-:W-:Y:S01]  /*1410*/  UIADD3 UR4, UR4, 0x3f, URZ ;  /* 0x0000003f04047890 */ /* 0x000fe2000fffe03f */
[----:B------:R-:W-:Y:S01]  /*1420*/  LOP3.LUT R69, R19, 0x1, RZ, 0xfc, !PT ;  /* 0x0000000113457812 */ /* 0x000fe200078efcff */
[----:B-----5:R-:W-:Y:S01]  /*1430*/  IMAD.MOV.U32 R60, RZ, RZ, R57 ;  /* 0x000000ffff3c7224 */ /* 0x020fe200078e0039 */
[C---:B--2---:R-:W-:Y:S01]  /*1440*/  PRMT R59, R56.reuse, 0x7610, R59 ;  /* 0x00007610383b7816 */ /* 0x044fe2000000003b */
[----:B------:R-:W-:Y:S01]  /*1450*/  USHF.R.S32.HI UR5, URZ, 0x1f, UR4 ;  /* 0x0000001f3f057899 */ /* 0x000fe20008011404 */
[----:B------:R-:W-:Y:S01]  /*1460*/  PRMT R61, R56, 0x7610, R61 ;  /* 0x00007610383d7816 */ /* 0x000fe2000000003d */
[----:B------:R-:W-:Y:S01]  /*1470*/  IMAD.MOV.U32 R63, RZ, RZ, R57 ;  /* 0x000000ffff3f7224 */ /* 0x000fe200078e0039 */
[----:B------:R-:W-:Y:S01]  /*1480*/  ULDC.64 UR56, c[0x0][0x198] ;  /* 0x0000660000387ab9 */ /* 0x000fe20000000a00 */
[----:B------:R-:W-:Y:S01]  /*1490*/  ULEA.HI UR5, UR5, UR4, URZ, 0x6 ;  /* 0x0000000405057291 */ /* 0x000fe2000f8f303f */
[----:B------:R-:W-:Y:S01]  /*14a0*/  UMOV UR48, 0x1 ;  /* 0x0000000100307882 */ /* 0x000fe20000000000 */
[----:B------:R-:W-:Y:S01]  /*14b0*/  UMOV UR37, URZ ;  /* 0x0000003f00257c82 */ /* 0x000fe20008000000 */
[----:B------:R-:W-:Y:S01]  /*14c0*/  UMOV UR38, URZ ;  /* 0x0000003f00267c82 */ /* 0x000fe20008000000 */
[----:B------:R-:W-:Y:S01]  /*14d0*/  UMOV UR39, URZ ;  /* 0x0000003f00277c82 */ /* 0x000fe20008000000 */
[----:B------:R-:W-:Y:S01]  /*14e0*/  USHF.R.S32.HI UR49, URZ, 0x6, UR5 ;  /* 0x000000063f317899 */ /* 0x000fe20008011405 */
[----:B------:R-:W-:Y:S01]  /*14f0*/  UMOV UR36, URZ ;  /* 0x0000003f00247c82 */ /* 0x000fe20008000000 */
[----:B------:R-:W-:-:S10]  /*1500*/  UMOV UR47, URZ ;  /* 0x0000003f002f7c82 */ /* 0x000fd40008000000 */
.L_x_74:
[----:B------:R-:W-:Y:S01]  /*1510*/  LOP3.LUT R0, R18, 0x80, RZ, 0xc0, !PT ;  /* 0x0000008012007812 */ /* 0x000fe200078ec0ff */
[----:B------:R-:W2:Y:S01]  /*1520*/  S2UR UR50, SR_CgaCtaId ;  /* 0x00000000003279c3 */ /* 0x000ea20000008800 */
[----:B------:R-:W-:Y:S02]  /*1530*/  UMOV UR51, 0x400 ;  /* 0x0000040000337882 */ /* 0x000fe40000000000 */
[----:B------:R-:W-:-:S06]  /*1540*/  SHF.R.U32.HI R0, RZ, 0x7, R0 ;  /* 0x00000007ff007819 */ /* 0x000fcc0000011600 */
[----:B------:R-:W3:Y:S01]  /*1550*/  SHFL.IDX PT, R0, R0, RZ, 0x1f ;  /* 0x00001fff00007589 */ /* 0x000ee200000e0000 */
[----:B--2---:R-:W-:Y:S01]  /*1560*/  ULEA UR51, UR50, UR51, 0x18 ;  /* 0x0000003332337291 */ /* 0x004fe2000f8ec03f */
[----:B---3--:R-:W-:-:S13]  /*1570*/  R2UR UR4, R0 ;  /* 0x00000000000472ca */ /* 0x008fda00000e0000 */
[----:B------:R-:W-:-:S04]  /*1580*/  ULEA.HI UR5, UR4, UR4, URZ, 0x1 ;  /* 0x0000000404057291 */ /* 0x000fc8000f8f083f */
[----:B------:R-:W-:-:S04]  /*1590*/  ULOP3.LUT UR5, UR5, 0x7fffe, URZ, 0xc0, !UPT ;  /* 0x0007fffe05057892 */ /* 0x000fc8000f8ec03f */
[----:B------:R-:W-:-:S03]  /*15a0*/  UIADD3 UR5, UR4, -UR5, URZ ;  /* 0x8000000504057290 */ /* 0x000fc6000fffe03f */
[----:B------:R-:W-:Y:S01]  /*15b0*/  ULDC UR4, c[0x0][0x28c] ;  /* 0x0000a30000047ab9 */ /* 0x000fe20000000800 */
[----:B------:R-:W-:Y:S01]  /*15c0*/  ULEA UR5, UR5, UR51, 0xd ;  /* 0x0000003305057291 */ /* 0x000fe2000f8e683f */
[----:B------:R-:W-:-:S03]  /*15d0*/  ISETP.LT.AND P0, PT, RZ, UR4, PT ;  /* 0x00000004ff007c0c */ /* 0x000fc6000bf01270 */
[----:B------:R-:W-:-:S04]  /*15e0*/  UIADD3 UR5, UR5, 0x6400, URZ ;  /* 0x0000640005057890 */ /* 0x000fc8000fffe03f */
[----:B------:R-:W-:-:S04]  /*15f0*/  USHF.R.U32.HI UR5, URZ, 0x4, UR5 ;  /* 0x000000043f057899 */ /* 0x000fc80008011605 */
[----:B------:R-:W-:Y:S02]  /*1600*/  ULOP3.LUT UR40, UR5, 0x3fff, URZ, 0xc0, !UPT ;  /* 0x00003fff05287892 */ /* 0x000fe4000f8ec03f */
[----:B-1----:R-:W-:Y:S10]  /*1610*/  @P0 BRA `(.L_x_19) ;  /* 0x0000000000400947 */ /* 0x002ff40003800000 */
[----:B------:R-:W-:Y:S01]  /*1620*/  MOV R0, 0x0 ;  /* 0x0000000000007802 */ /* 0x000fe20000000f00 */
[----:B------:R-:W-:Y:S01]  /*1630*/  ULDC.64 UR4, c[0x4][0x70] ;  /* 0x01001c0000047ab9 */ /* 0x000fe20000000a00 */
[----:B------:R-:W-:Y:S01]  /*1640*/  ULDC.64 UR6, c[0x4][0x8] ;  /* 0x0100020000067ab9 */ /* 0x000fe20000000a00 */
[----:B-1----:R-:W-:Y:S01]  /*1650*/  IMAD.U32 R4, RZ, RZ, UR4 ;  /* 0x00000004ff047e24 */ /* 0x002fe2000f8e00ff */
[----:B------:R1:W2:Y:S01]  /*1660*/  LDC.64 R14, c[0x4][R0] ;  /* 0x01000000000e7b82 */ /* 0x0002a20000000a00 */
[----:B------:R-:W-:Y:S01]  /*1670*/  IMAD.U32 R5, RZ, RZ, UR5 ;  /* 0x00000005ff057e24 */ /* 0x000fe2000f8e00ff */
[----:B------:R-:W-:Y:S01]  /*1680*/  ULDC.64 UR4, c[0x4][0x78] ;  /* 0x01001e0000047ab9 */ /* 0x000fe20000000a00 */
[----:B------:R-:W-:Y:S02]  /*1690*/  IMAD.U32 R10, RZ, RZ, UR6 ;  /* 0x00000006ff0a7e24 */ /* 0x000fe4000f8e00ff */
[----:B------:R-:W-:Y:S02]  /*16a0*/  IMAD.U32 R6, RZ, RZ, UR4 ;  /* 0x00000004ff067e24 */ /* 0x000fe4000f8e00ff */
[----:B------:R-:W-:-:S02]  /*16b0*/  IMAD.U32 R7, RZ, RZ, UR5 ;  /* 0x00000005ff077e24 */ /* 0x000fc4000f8e00ff */
[----:B------:R-:W-:Y:S02]  /*16c0*/  IMAD.U32 R11, RZ, RZ, UR7 ;  /* 0x00000007ff0b7e24 */ /* 0x000fe4000f8e00ff */
[----:B------:R-:W-:Y:S02]  /*16d0*/  IMAD.MOV.U32 R8, RZ, RZ, 0x1e1 ;  /* 0x000001e1ff087424 */ /* 0x000fe400078e00ff */
[----:B------:R-:W-:Y:S02]  /*16e0*/  IMAD.MOV.U32 R12, RZ, RZ, 0x1 ;  /* 0x00000001ff0c7424 */ /* 0x000fe400078e00ff */
[----:B-1----:R-:W-:-:S07]  /*16f0*/  IMAD.MOV.U32 R13, RZ, RZ, RZ ;  /* 0x000000ffff0d7224 */ /* 0x002fce00078e00ff */
[----:B------:R-:W-:-:S07]  /*1700*/  LEPC R20, `(.L_x_19) ;  /* 0x000000001014794e */ /* 0x000fce0000000000 */
[----:B--2---:R-:W-:Y:S05]  /*1710*/  CALL.ABS.NOINC R14 ;  /* 0x000000000e007343 */ /* 0x004fea0003c00000 */
.L_x_19:
[----:B------:R-:W-:-:S13]  /*1720*/  ISETP.NE.AND P0, PT, R68, 0x3, PT ;  /* 0x000000034400780c */ /* 0x000fda0003f05270 */
[----:B------:R-:W-:Y:S05]  /*1730*/  @!P0 BRA `(.L_x_20) ;  /* 0x0000000000048947 */ /* 0x000fea0003800000 */
[----:B------:R-:W-:Y:S01]  /*1740*/  BPT.TRAP 0x1 ;  /* 0x000000040000795c */ /* 0x000fe20000300000 */
.L_x_20:
[----:B------:R-:W-:Y:S02]  /*1750*/  IMAD.U32 R3, RZ, RZ, UR39 ;  /* 0x00000027ff037e24 */ /* 0x000fe4000f8e00ff */
[----:B------:R-:W-:-:S03]  /*1760*/  IMAD.U32 R0, RZ, RZ, UR38 ;  /* 0x00000026ff007e24 */ /* 0x000fc6000f8e00ff */
[----:B------:R-:W-:Y:S02]  /*1770*/  LEA R3, R3, UR51, 0x3 ;  /* 0x0000003303037c11 */ /* 0x000fe4000f8e18ff */
[----:B------:R-:W-:-:S04]  /*1780*/  SHF.L.U32 R0, R0, 0x1f, RZ ;  /* 0x0000001f00007819 */ /* 0x000fc800000006ff */
[----:B------:R2:W3:Y:S01]  /*1790*/  SYNCS.PHASECHK.TRANS64.TRYWAIT P1, [R3+URZ], R0 ;  /* 0x00000000030075a7 */ /* 0x0004e2000802017f */
[----:B------:R-:W-:Y:S05]  /*17a0*/  @!P0 BRA `(.L_x_21) ;  /* 0x0000000000048947 */ /* 0x000fea0003800000 */
[----:B------:R-:W-:Y:S01]  /*17b0*/  BPT.TRAP 0x1 ;  /* 0x000000040000795c */ /* 0x000fe20000300000 */
.L_x_21:
[----:B---3--:R-:W-:Y:S05]  /*17c0*/  @P1 BRA `(.L_x_22) ;  /* 0x0000000000081947 */ /* 0x008fea0003800000 */
[----:B------:R-:W3:Y:S02]  /*17d0*/  SYNCS.PHASECHK.TRANS64.TRYWAIT P1, [R3+URZ], R0 ;  /* 0x00000000030075a7 */ /* 0x000ee4000802017f */
[----:B---3--:R-:W-:Y:S05]  /*17e0*/  @!P1 BRA `(.L_x_23) ;  /* 0x0000005400f49947 */ /* 0x008fea0003800000 */
.L_x_22:
[----:B------:R-:W-:-:S04]  /*17f0*/  UISETP.LT.AND UP0, UPT, UR49, 0x1, UPT ;  /* 0x000000013100788c */ /* 0x000fc8000bf01270 */
[----:B------:R-:W-:-:S06]  /*1800*/  USEL UR4, UR49, 0x1, UP0 ;  /* 0x0000000131047887 */ /* 0x000fcc0008000000 */
[----:B--23--:R-:W-:Y:S01]  /*1810*/  IMAD.U32 R0, RZ, RZ, UR4 ;  /* 0x00000004ff007e24 */ /* 0x00cfe2000f8e00ff */
[----:B------:R-:W-:Y:S05]  /*1820*/  WARPSYNC.ALL ;  /* 0x0000000000007948 */ /* 0x000fea0003800000 */
[----:B------:R-:W-:-:S04]  /*1830*/  IADD3 R0, -R0, UR49, RZ ;  /* 0x0000003100007c10 */ /* 0x000fc8000fffe1ff */
[----:B------:R-:W-:Y:S01]  /*1840*/  ISETP.GE.AND P1, PT, R0, 0x1, PT ;  /* 0x000000010000780c */ /* 0x000fe20003f26270 */
[----:B------:R-:W-:Y:S01]  /*1850*/  UIADD3 UR4, UR51, 0x26400, URZ ;  /* 0x0002640033047890 */ /* 0x000fe2000fffe03f */
[----:B------:R-:W-:Y:S01]  /*1860*/  WARPGROUP.ARRIVE ;  /* 0x00000000000079c5 */ /* 0x000fe20000000000 */
[----:B------:R-:W-:Y:S02]  /*1870*/  ULOP3.LUT UR8, UR40, 0x10000, URZ, 0xfc, !UPT ;  /* 0x0001000028087892 */ /* 0x000fe4000f8efc3f */
[----:B------:R-:W-:Y:S02]  /*1880*/  USHF.R.U32.HI UR4, URZ, 0x4, UR4 ;  /* 0x000000043f047899 */ /* 0x000fe40008011604 */
[----:B------:R-:W-:Y:S02]  /*1890*/  ULEA UR10, UR39, UR8, 0xa ;  /* 0x00000008270a7291 */ /* 0x000fe4000f8e503f */
[----:B------:R-:W-:Y:S01]  /*18a0*/  ULOP3.LUT UR4, UR4, 0x3fff, URZ, 0xc0, !UPT ;  /* 0x00003fff04047892 */ /* 0x000fe2000f8ec03f */
[----:B------:R-:W-:Y:S01]  /*18b0*/  UMOV UR5, 0x40000040 ;  /* 0x4000004000057882 */ /* 0x000fe20000000000 */
[----:B------:R-:W-:-:S02]  /*18c0*/  UMOV UR7, 0x40000040 ;  /* 0x4000004000077882 */ /* 0x000fc40000000000 */
[----:B------:R-:W-:-:S03]  /*18d0*/  ULOP3.LUT UR9, UR4, 0x10000, URZ, 0xfc, !UPT ;  /* 0x0001000004097892 */ /* 0x000fc6000f8efc3f */
[----:B------:R-:W-:Y:S01]  /*18e0*/  UMOV UR4, UR10 ;  /* 0x0000000a00047c82 */ /* 0x000fe20008000000 */
[----:B------:R-:W-:-:S07]  /*18f0*/  ULEA UR11, UR39, UR9, 0x9 ;  /* 0x00000009270b7291 */ /* 0x000fce000f8e483f */
[----:B------:R-:W-:Y:S02]  /*1900*/  UMOV UR6, UR11 ;  /* 0x0000000b00067c82 */ /* 0x000fe40008000000 */
[----:B------:R-:W-:Y:S01]  /*1910*/  HGMMA.64x64x16.F32 R24, gdesc[UR4], RZ, !UPT, gsb0 ;  /* 0x00e00000041879f0 */ /* 0x000fe2000c0008ff */
[----:B------:R-:W-:Y:S02]  /*1920*/  UIADD3 UR4, UR10, 0x2, URZ ;  /* 0x000000020a047890 */ /* 0x000fe4000fffe03f */
[----:B------:R-:W-:Y:S01]  /*1930*/  UIADD3 UR6, UR11, 0x2, URZ ;  /* 0x000000020b067890 */ /* 0x000fe2000fffe03f */
[----:B------:R-:W-:Y:S01]  /*1940*/  UMOV UR5, 0x40000040 ;  /* 0x4000004000057882 */ /* 0x000fe20000000000 */
[----:B------:R-:W-:Y:S01]  /*1950*/  UMOV UR7, 0x40000040 ;  /* 0x4000004000077882 */ /* 0x000fe20000000000 */
[----:B------:R-:W-:Y:S02]  /*1960*/  WARPGROUP.DEPBAR.LE gsb0, 0x0 ;  /* 0x00008000000079c5 */ /* 0x000fe40000010000 */
[----:B------:R-:W-:-:S06]  /*1970*/  WARPGROUP.ARRIVE ;  /* 0x00000000000079c5 */ /* 0x000fcc0000000000 */
[----:B------:R-:W-:Y:S01]  /*1980*/  HGMMA.64x64x16.F32 R24, gdesc[UR4], R24, gsb0 ;  /* 0x00e00000041879f0 */ /* 0x000fe20008000818 */
        /* <DEDUP_REMOVED lines=13> */
[----:B------:R-:W-:Y:S03]  /*1a60*/  HGMMA.64x64x16.F32 R24, gdesc[UR4], R24, gsb0 ;  /* 0x00e00000041879f0 */ /* 0x000fe60008000818 */
[----:B------:R-:W-:Y:S02]  /*1a70*/  WARPGROUP.DEPBAR.LE gsb0, 0x0 ;  /* 0x00008000000079c5 */ /* 0x000fe40000010000 */
[----:B------:R-:W-:Y:S05]  /*1a80*/  @!P1 BRA `(.L_x_24) ;  /* 0x00000004000c9947 */ /* 0x000fea0003800000 */
[----:B------:R-:W-:Y:S02]  /*1a90*/  UIADD3 UR4, UR39, 0x1, URZ ;  /* 0x0000000127047890 */ /* 0x000fe4000fffe03f */
[----:B------:R-:W-:Y:S02]  /*1aa0*/  UMOV UR11, UR39 ;  /* 0x00000027000b7c82 */ /* 0x000fe40008000000 */
[----:B------:R-:W-:-:S04]  /*1ab0*/  UISETP.NE.AND UP0, UPT, UR4, 0x8, UPT ;  /* 0x000000080400788c */ /* 0x000fc8000bf05270 */
[----:B------:R-:W-:Y:S02]  /*1ac0*/  USEL UR5, URZ, 0x1, UP0 ;  /* 0x000000013f057887 */ /* 0x000fe40008000000 */
[----:B------:R-:W-:Y:S02]  /*1ad0*/  USEL UR10, UR4, URZ, UP0 ;  /* 0x0000003f040a7287 */ /* 0x000fe40008000000 */
[----:B------:R-:W-:-:S06]  /*1ae0*/  ULOP3.LUT UR5, UR38, UR5, URZ, 0x3c, !UPT ;  /* 0x0000000526057292 */ /* 0x000fcc000f8e3c3f */
[----:B-1----:R-:W-:-:S07]  /*1af0*/  IMAD.U32 R5, RZ, RZ, UR5 ;  /* 0x00000005ff057e24 */ /* 0x002fce000f8e00ff */
.L_x_31:
[----:B-12---:R-:W-:Y:S05]  /*1b00*/  @!P0 BRA `(.L_x_25) ;  /* 0x0000000000048947 */ /* 0x006fea0003800000 */
[----:B------:R-:W-:Y:S01]  /*1b10*/  BPT.TRAP 0x1 ;  /* 0x000000040000795c */ /* 0x000fe20000300000 */
.L_x_25:
[----:B------:R-:W-:Y:S01]  /*1b20*/  ULEA UR4, UR10, UR51, 0x3 ;  /* 0x000000330a047291 */ /* 0x000fe2000f8e183f */
[----:B------:R-:W-:-:S08]  /*1b30*/  SHF.L.U32 R3, R5, 0x1f, RZ ;  /* 0x0000001f05037819 */ /* 0x000fd000000006ff */
[----:B------:R1:W2:Y:S01]  /*1b40*/  SYNCS.PHASECHK.TRANS64.TRYWAIT P1, [UR4], R3 ;  /* 0x00000003ff0075a7 */ /* 0x0002a20008020144 */
[----:B------:R-:W-:Y:S05]  /*1b50*/  @!P0 BRA `(.L_x_26) ;  /* 0x0000000000048947 */ /* 0x000fea0003800000 */
[----:B------:R-:W-:Y:S01]  /*1b60*/  BPT.TRAP 0x1 ;  /* 0x000000040000795c */ /* 0x000fe20000300000 */
.L_x_26:
[----:B--2---:R-:W-:Y:S05]  /*1b70*/  @P1 BRA `(.L_x_27) ;  /* 0x0000000000081947 */ /* 0x004fea0003800000 */
[----:B------:R-:W2:Y:S02]  /*1b80*/  SYNCS.PHASECHK.TRANS64.TRYWAIT P1, [UR4], R3 ;  /* 0x00000003ff0075a7 */ /* 0x000ea40008020144 */
[----:B--2---:R-:W-:Y:S05]  /*1b90*/  @!P1 BRA `(.L_x_28) ;  /* 0x00000054001c9947 */ /* 0x004fea0003800000 */
.L_x_27:
[----:B------:R-:W-:Y:S01]  /*1ba0*/  ULEA UR12, UR10, UR8, 0xa ;  /* 0x000000080a0c7291 */ /* 0x000fe2000f8e503f */
[----:B------:R-:W-:Y:S01]  /*1bb0*/  WARPGROUP.ARRIVE ;  /* 0x00000000000079c5 */ /* 0x000fe20000000000 */
[----:B------:R-:W-:Y:S01]  /*1bc0*/  ULEA UR13, UR10, UR9, 0x9 ;  /* 0x000000090a0d7291 */ /* 0x000fe2000f8e483f */
[----:B------:R-:W-:Y:S01]  /*1bd0*/  UMOV UR5, 0x40000040 ;  /* 0x4000004000057882 */ /* 0x000fe20000000000 */
[----:B------:R-:W-:-:S03]  /*1be0*/  UMOV UR7, 0x40000040 ;  /* 0x4000004000077882 */ /* 0x000fc60000000000 */
[----:B------:R-:W-:Y:S02]  /*1bf0*/  UMOV UR4, UR12 ;  /* 0x0000000c00047c82 */ /* 0x000fe40008000000 */
[----:B------:R-:W-:Y:S02]  /*1c00*/  UMOV UR6, UR13 ;  /* 0x0000000d00067c82 */ /* 0x000fe40008000000 */
[----:B------:R-:W-:Y:S01]  /*1c10*/  HGMMA.64x64x16.F32 R24, gdesc[UR4], R24, gsb0 ;  /* 0x00e00000041879f0 */ /* 0x000fe20008000818 */
[----:B------:R-:W-:Y:S02]  /*1c20*/  UIADD3 UR4, UR12, 0x2, URZ ;  /* 0x000000020c047890 */ /* 0x000fe4000fffe03f */
[----:B------:R-:W-:Y:S01]  /*1c30*/  UIADD3 UR6, UR13, 0x2, URZ ;  /* 0x000000020d067890 */ /* 0x000fe2000fffe03f */
[----:B------:R-:W-:Y:S01]  /*1c40*/  UMOV UR5, 0x40000040 ;  /* 0x4000004000057882 */ /* 0x000fe20000000000 */
[----:B------:R-:W-:Y:S01]  /*1c50*/  UMOV UR7, 0x40000040 ;  /* 0x4000004000077882 */ /* 0x000fe20000000000 */
[----:B------:R-:W-:-:S02]  /*1c60*/  WARPGROUP.DEPBAR.LE gsb0, 0x0 ;  /* 0x00008000000079c5 */ /* 0x000fc40000010000 */
        /* <DEDUP_REMOVED lines=18> */
[----:B------:R-:W-:Y:S01]  /*1d90*/  BPT.TRAP 0x1 ;  /* 0x000000040000795c */ /* 0x000fe20000300000 */
.L_x_29:
[----:B------:R-:W-:Y:S01]  /*1da0*/  ULEA UR4, UR11, UR51, 0x3 ;  /* 0x000000330b047291 */ /* 0x000fe2000f8e183f */
[----:B------:R-:W-:-:S03]  /*1db0*/  ISETP.GT.U32.AND P1, PT, R22, 0x1, PT ;  /* 0x000000011600780c */ /* 0x000fc60003f24070 */
[----:B------:R-:W-:-:S04]  /*1dc0*/  UIADD3 UR4, UR4, 0x40, URZ ;  /* 0x0000004004047890 */ /* 0x000fc8000fffe03f */
[----:B------:R-:W-:-:S09]  /*1dd0*/  UPRMT UR4, URZ, 0x654, UR4 ;  /* 0x000006543f047896 */ /* 0x000fd20008000004 */
[----:B------:R-:W-:Y:S01]  /*1de0*/  SYNCS.ARRIVE.TRANS64.RED.A1T0 RZ, [UR4], RZ ;  /* 0x000000ffffff79a7 */ /* 0x000fe20008100404 */
[----:B------:R-:W-:Y:S05]  /*1df0*/  @P1 BRA `(.L_x_30) ;  /* 0x0000000000041947 */ /* 0x000fea0003800000 */
[----:B------:R-:W-:Y:S01]  /*1e00*/  BPT.TRAP 0x1 ;  /* 0x000000040000795c */ /* 0x000fe20000300000 */
.L_x_30:
[----:B------:R-:W-:Y:S01]  /*1e10*/  UIADD3 UR10, UR10, 0x1, URZ ;  /* 0x000000010a0a7890 */ /* 0x000fe2000fffe03f */
[C---:B------:R-:W-:Y:S01]  /*1e20*/  ISETP.GT.AND P1, PT, R0.reuse, 0x1, PT ;  /* 0x000000010000780c */ /* 0x040fe20003f24270 */
[----:B------:R-:W-:Y:S01]  /*1e30*/  UIADD3 UR11, UR11, 0x1, URZ ;  /* 0x000000010b0b7890 */ /* 0x000fe2000fffe03f */
[----:B------:R-:W-:Y:S01]  /*1e40*/  VIADD R0, R0, 0xffffffff ;  /* 0xffffffff00007836 */ /* 0x000fe20000000000 */
[----:B------:R-:W-:Y:S02]  /*1e50*/  UISETP.NE.AND UP0, UPT, UR10, 0x8, UPT ;  /* 0x000000080a00788c */ /* 0x000fe4000bf05270 */
[----:B------:R-:W-:Y:S02]  /*1e60*/  UISETP.NE.AND UP1, UPT, UR11, 0x8, UPT ;  /* 0x000000080b00788c */ /* 0x000fe4000bf25270 */
[----:B------:R-:W-:Y:S02]  /*1e70*/  USEL UR4, URZ, 0x1, UP0 ;  /* 0x000000013f047887 */ /* 0x000fe40008000000 */
[----:B------:R-:W-:-:S02]  /*1e80*/  USEL UR10, UR10, URZ, UP0 ;  /* 0x0000003f0a0a7287 */ /* 0x000fc40008000000 */
[----:B------:R-:W-:Y:S02]  /*1e90*/  USEL UR11, UR11, URZ, UP1 ;  /* 0x0000003f0b0b7287 */ /* 0x000fe40008800000 */
[----:B------:R-:W-:Y:S01]  /*1ea0*/  LOP3.LUT R5, R5, UR4, RZ, 0x3c, !PT ;  /* 0x0000000405057c12 */ /* 0x000fe2000f8e3cff */
[----:B------:R-:W-:Y:S09]  /*1eb0*/  @P1 BRA `(.L_x_31) ;  /* 0xfffffffc00101947 */ /* 0x000ff2000383ffff */
.L_x_24:
[----:B------:R-:W3:Y:S02]  /*1ec0*/  LDC R0, c[0x0][0x28c] ;  /* 0x0000a300ff007b82 */ /* 0x000ee40000000800 */
[----:B---3--:R-:W-:-:S13]  /*1ed0*/  ISETP.GE.AND P1, PT, R0, 0x1, PT ;  /* 0x000000010000780c */ /* 0x008fda0003f26270 */
[----:B------:R-:W-:Y:S05]  /*1ee0*/  @!P1 BRA `(.L_x_32) ;  /* 0x0000000000349947 */ /* 0x000fea0003800000 */
[----:B------:R-:W-:Y:S05]  /*1ef0*/  @!P0 BRA `(.L_x_33) ;  /* 0x0000000000048947 */ /* 0x000fea0003800000 */
[----:B------:R-:W-:Y:S01]  /*1f00*/  BPT.TRAP 0x1 ;  /* 0x000000040000795c */ /* 0x000fe20000300000 */
.L_x_33:
[----:B------:R-:W-:Y:S01]  /*1f10*/  UISETP.LT.AND UP0, UPT, UR49, 0x1, UPT ;  /* 0x000000013100788c */ /* 0x000fe2000bf01270 */
[----:B------:R-:W-:-:S03]  /*1f20*/  ISETP.GT.U32.AND P0, PT, R22, 0x1, PT ;  /* 0x000000011600780c */ /* 0x000fc60003f04070 */
[----:B------:R-:W-:-:S04]  /*1f30*/  USEL UR4, UR49, 0x1, UP0 ;  /* 0x0000000131047887 */ /* 0x000fc80008000000 */
[----:B------:R-:W-:-:S04]  /*1f40*/  UIADD3 UR4, UR39, UR49, -UR4 ;  /* 0x0000003127047290 */ /* 0x000fc8000fffe804 */
[----:B------:R-:W-:-:S04]  /*1f50*/  USHF.L.U32 UR4, UR4, 0x3, URZ ;  /* 0x0000000304047899 */ /* 0x000fc8000800063f */
[----:B------:R-:W-:-:S04]  /*1f60*/  ULOP3.LUT UR4, UR4, 0x38, URZ, 0xc0, !UPT ;  /* 0x0000003804047892 */ /* 0x000fc8000f8ec03f */
[----:B------:R-:W-:-:S04]  /*1f70*/  UIADD3 UR4, UR51, 0x40, UR4 ;  /* 0x0000004033047890 */ /* 0x000fc8000fffe004 */
[----:B------:R-:W-:-:S09]  /*1f80*/  UPRMT UR4, URZ, 0x654, UR4 ;  /* 0x000006543f047896 */ /* 0x000fd20008000004 */
[----:B------:R-:W-:Y:S01]  /*1f90*/  SYNCS.ARRIVE.TRANS64.RED.A1T0 RZ, [UR4], RZ ;  /* 0x000000ffffff79a7 */ /* 0x000fe20008100404 */
[----:B------:R-:W-:Y:S05]  /*1fa0*/  @P0 BRA `(.L_x_32) ;  /* 0x0000000000040947 */ /* 0x000fea0003800000 */
[----:B------:R-:W-:Y:S01]  /*1fb0*/  BPT.TRAP 0x1 ;  /* 0x000000040000795c */ /* 0x000fe20000300000 */
.L_x_32:
[----:B------:R-:W-:Y:S01]  /*1fc0*/  UIADD3 UR4, UR51, 0x200, URZ ;  /* 0x0000020033047890 */ /* 0x000fe2000fffe03f */
[----:B------:R-:W-:Y:S02]  /*1fd0*/  R2UR UR42, R62 ;  /* 0x000000003e2a72ca */ /* 0x000fe400000e0000 */
[----:B------:R-:W-:Y:S01]  /*1fe0*/  R2UR UR41, R64 ;  /* 0x00000000402972ca */ /* 0x000fe200000e0000 */
[----:B------:R-:W-:-:S06]  /*1ff0*/  ULOP3.LUT UP0, URZ, UR4, 0x1bf, URZ, 0xc0, !UPT ;  /* 0x000001bf043f7892 */ /* 0x000fcc000f80c03f */
[----:B------:R-:W-:-:S04]  /*2000*/  PLOP3.LUT P0, PT, PT, PT, UP0, 0x80, 0x0 ;  /* 0x000000000000781c */ /* 0x000fc80003f0f008 */
[----:B------:R-:W-:Y:S02]  /*2010*/  USHF.L.U32 UR42, UR42, 0x7, URZ ;  /* 0x000000072a2a7899 */ /* 0x000fe4000800063f */
[----:B------:R-:W-:-:S07]  /*2020*/  USHF.L.U32 UR41, UR41, 0x6, URZ ;  /* 0x0000000629297899 */ /* 0x000fce000800063f */
[----:B------:R-:W-:Y:S05]  /*2030*/  @!P0 BRA `(.L_x_34) ;  /* 0x00000000007c8947 */ /* 0x000fea0003800000 */
[----:B------:R-:W-:Y:S01]  /*2040*/  MOV R23, 0x0 ;  /* 0x0000000000177802 */ /* 0x000fe20000000f00 */
[----:B------:R-:W-:Y:S01]  /*2050*/  ULDC.64 UR4, c[0x4][0x80] ;  /* 0x0100200000047ab9 */ /* 0x000fe20000000a00 */
[----:B------:R-:W-:Y:S01]  /*2060*/  ULDC.64 UR6, c[0x4][0x10] ;  /* 0x0100040000067ab9 */ /* 0x000fe20000000a00 */
[----:B-12---:R-:W-:Y:S01]  /*2070*/  IMAD.U32 R4, RZ, RZ, UR4 ;  /* 0x00000004ff047e24 */ /* 0x006fe2000f8e00ff */
        /* <DEDUP_REMOVED lines=12> */
.L_x_35:
[----:B------:R1:W2:Y:S01]  /*2140*/  LDC.64 R14, c[0x4][R23] ;  /* 0x01000000170e7b82 */ /* 0x0002a20000000a00 */
[----:B------:R-:W-:Y:S01]  /*2150*/  ULDC.64 UR4, c[0x4][0x80] ;  /* 0x0100200000047ab9 */ /* 0x000fe20000000a00 */
[----:B------:R-:W-:Y:S01]  /*2160*/  ULDC.64 UR6, c[0x4][0x10] ;  /* 0x0100040000067ab9 */ /* 0x000fe20000000a00 */
[----:B------:R-:W-:Y:S02]  /*2170*/  IMAD.U32 R4, RZ, RZ, UR4 ;  /* 0x00000004ff047e24 */ /* 0x000fe4000f8e00ff */
        /* <DEDUP_REMOVED lines=11> */
.L_x_34:
[----:B-12---:R-:W1:Y:S01]  /*2230*/  LDC R4, c[0x0][0x288] ;  /* 0x0000a200ff047b82 */ /* 0x006e620000000800 */
[----:B------:R-:W-:Y:S01]  /*2240*/  ULDC.64 UR4, c[0x0][0x590] ;  /* 0x0001640000047ab9 */ /* 0x000fe20000000a00 */
[----:B------:R-:W-:Y:S01]  /*2250*/  SHF.R.U32.HI R0, RZ, 0x2, R18 ;  /* 0x00000002ff007819 */ /* 0x000fe20000011612 */
[----:B------:R-:W-:Y:S01]  /*2260*/  IMAD.U32 R70, RZ, RZ, UR4 ;  /* 0x00000004ff467e24 */ /* 0x000fe2000f8e00ff */
[C---:B------:R-:W-:Y:S01]  /*2270*/  LOP3.LUT R6, R18.reuse, 0xe0, RZ, 0xc0, !PT ;  /* 0x000000e012067812 */ /* 0x040fe200078ec0ff */
[----:B------:R-:W-:Y:S01]  /*2280*/  IMAD.U32 R71, RZ, RZ, UR5 ;  /* 0x00000005ff477e24 */ /* 0x000fe2000f8e00ff */
[----:B------:R-:W-:Y:S01]  /*2290*/  LOP3.LUT R3, R18, 0x3, RZ, 0xc0, !PT ;  /* 0x0000000312037812 */ /* 0x000fe200078ec0ff */
[----:B------:R-:W-:Y:S01]  /*22a0*/  ULDC UR4, c[0x0][0x284] ;  /* 0x0000a10000047ab9 */ /* 0x000fe20000000800 */
[----:B------:R-:W-:Y:S02]  /*22b0*/  ISETP.NE.U32.AND P0, PT, R70, RZ, PT ;  /* 0x000000ff4600720c */ /* 0x000fe40003f05070 */
[----:B------:R-:W-:-:S02]  /*22c0*/  LOP3.LUT R7, R0, 0x7, RZ, 0xc0, !PT ;  /* 0x0000000700077812 */ /* 0x000fc400078ec0ff */
[----:B------:R-:W-:Y:S02]  /*22d0*/  ISETP.NE.AND.EX P0, PT, R71, RZ, PT, P0 ;  /* 0x000000ff4700720c */ /* 0x000fe40003f05300 */
[----:B------:R-:W-:Y:S01]  /*22e0*/  SHF.R.U32.HI R0, RZ, 0x1, R6 ;  /* 0x00000001ff007819 */ /* 0x000fe20000011606 */
[----:B-1----:R-:W-:-:S03]  /*22f0*/  IMAD R5, R3, -0x2, R4 ;  /* 0xfffffffe03057824 */ /* 0x002fc600078e0204 */
[----:B------:R-:W-:Y:S01]  /*2300*/  IADD3 R3, -R0, UR4, -R7 ;  /* 0x0000000400037c10 */ /* 0x000fe2000fffe907 */
[----:B------:R-:W-:-:S04]  /*2310*/  IMAD R64, R64, -0x40, R5 ;  /* 0xffffffc040407824 */ /* 0x000fc800078e0205 */
[----:B------:R-:W-:Y:S02]  /*2320*/  IMAD R62, R62, -0x80, R3 ;  /* 0xffffff803e3e7824 */ /* 0x000fe400078e0203 */
[----:B------:R-:W-:Y:S05]  /*2330*/  @!P0 BRA `(.L_x_36) ;  /* 0x0000000000548947 */ /* 0x000fea0003800000 */
[----:B------:R-:W-:Y:S02]  /*2340*/  ULDC.64 UR4, c[0x0][0x588] ;  /* 0x0001620000047ab9 */ /* 0x000fe40000000a00 */
[----:B------:R-:W-:-:S04]  /*2350*/  ISETP.NE.U32.AND P1, PT, RZ, UR4, PT ;  /* 0x00000004ff007c0c */ /* 0x000fc8000bf25070 */
[----:B------:R-:W-:-:S13]  /*2360*/  ISETP.NE.AND.EX P1, PT, RZ, UR5, PT, P1 ;  /* 0x00000005ff007c0c */ /* 0x000fda000bf25310 */
[----:B------:R-:W-:Y:S05]  /*2370*/  @!P1 BRA `(.L_x_37) ;  /* 0x0000000000289947 */ /* 0x000fea0003800000 */
[----:B------:R-:W1:Y:S01]  /*2380*/  LDC.64 R4, c[0x0][0x588] ;  /* 0x00016200ff047b82 */ /* 0x000e620000000a00 */
[----:B------:R-:W-:-:S04]  /*2390*/  IMAD R3, R70, UR43, RZ ;  /* 0x0000002b46037c24 */ /* 0x000fc8000f8e02ff */
[----:B-1----:R-:W-:-:S05]  /*23a0*/  IMAD.WIDE R4, R3, 0x4, R4 ;  /* 0x0000000403047825 */ /* 0x002fca00078e0204 */
[----:B------:R-:W2:Y:S01]  /*23b0*/  LDG.E R57, desc[UR54][R4.64] ;  /* 0x0000003604397981 */ /* 0x000ea2000c1e1900 */
[----:B------:R-:W-:Y:S02]  /*23c0*/  IMAD.MOV.U32 R56, RZ, RZ, 0x1 ;  /* 0x00000001ff387424 */ /* 0x000fe400078e00ff */
[----:B------:R-:W-:Y:S02]  /*23d0*/  IMAD.MOV.U32 R59, RZ, RZ, 0x1 ;  /* 0x00000001ff3b7424 */ /* 0x000fe400078e00ff */
[----:B------:R-:W-:Y:S02]  /*23e0*/  IMAD.MOV.U32 R61, RZ, RZ, 0x1 ;  /* 0x00000001ff3d7424 */ /* 0x000fe400078e00ff */
[--C-:B--2---:R-:W-:Y:S02]  /*23f0*/  IMAD.MOV.U32 R60, RZ, RZ, R57.reuse ;  /* 0x000000ffff3c7224 */ /* 0x104fe400078e0039 */
[----:B------:R-:W-:Y:S01]  /*2400*/  IMAD.MOV.U32 R63, RZ, RZ, R57 ;  /* 0x000000ffff3f7224 */ /* 0x000fe200078e0039 */
[----:B------:R-:W-:Y:S06]  /*2410*/  BRA `(.L_x_36) ;  /* 0x00000000001c7947 */ /* 0x000fec0003800000 */
.L_x_37:
[----:B------:R-:W-:Y:S01]  /*2420*/  ULDC UR4, c[0x0][0x580] ;  /* 0x0001600000047ab9 */ /* 0x000fe20000000800 */
[----:B------:R-:W-:Y:S02]  /*2430*/  IMAD.MOV.U32 R56, RZ, RZ, 0x1 ;  /* 0x00000001ff387424 */ /* 0x000fe400078e00ff */
[----:B------:R-:W-:Y:S02]  /*2440*/  IMAD.MOV.U32 R59, RZ, RZ, 0x1 ;  /* 0x00000001ff3b7424 */ /* 0x000fe400078e00ff */
[----:B------:R-:W-:Y:S02]  /*2450*/  IMAD.MOV.U32 R61, RZ, RZ, 0x1 ;  /* 0x00000001ff3d7424 */ /* 0x000fe400078e00ff */
[----:B------:R-:W-:Y:S02]  /*2460*/  IMAD.U32 R57, RZ, RZ, UR4 ;  /* 0x00000004ff397e24 */ /* 0x000fe4000f8e00ff */
[----:B------:R-:W-:Y:S02]  /*2470*/  IMAD.U32 R60, RZ, RZ, UR4 ;  /* 0x00000004ff3c7e24 */ /* 0x000fe4000f8e00ff */
[----:B------:R-:W-:-:S07]  /*2480*/  IMAD.U32 R63, RZ, RZ, UR4 ;  /* 0x00000004ff3f7e24 */ /* 0x000fce000f8e00ff */
.L_x_36:
[----:B------:R-:W1:Y:S02]  /*2490*/  LDC.64 R8, c[0x0][0x5b0] ;  /* 0x00016c00ff087b82 */ /* 0x000e640000000a00 */
[----:B-1----:R-:W-:-:S04]  /*24a0*/  ISETP.NE.U32.AND P1, PT, R8, RZ, PT ;  /* 0x000000ff0800720c */ /* 0x002fc80003f25070 */
[----:B------:R-:W-:-:S13]  /*24b0*/  ISETP.NE.AND.EX P1, PT, R9, RZ, PT, P1 ;  /* 0x000000ff0900720c */ /* 0x000fda0003f25310 */
        /* <DEDUP_REMOVED lines=8> */
[----:B------:R1:W5:Y:S01]  /*2540*/  LDG.E R58, desc[UR54][R4.64] ;  /* 0x00000036043a7981 */ /* 0x000362000c1e1900 */
[----:B------:R-:W-:Y:S05]  /*2550*/  BRA `(.L_x_38) ;  /* 0x0000000000087947 */ /* 0x000fea0003800000 */
.L_x_39:
[----:B------:R-:W-:Y:S02]  /*2560*/  ULDC UR4, c[0x0][0x5a0] ;  /* 0x0001680000047ab9 */ /* 0x000fe40000000800 */
[----:B------:R-:W-:-:S07]  /*2570*/  IMAD.U32 R58, RZ, RZ, UR4 ;  /* 0x00000004ff3a7e24 */ /* 0x000fce000f8e00ff */
.L_x_38:
[----:B------:R-:W2:Y:S01]  /*2580*/  LDC.64 R10, c[0x0][0x5c0] ;  /* 0x00017000ff0a7b82 */ /* 0x000ea20000000a00 */
[----:B------:R-:W-:Y:S01]  /*2590*/  ULDC.64 UR4, c[0x0][0x588] ;  /* 0x0001620000047ab9 */ /* 0x000fe20000000a00 */
[----:B------:R-:W-:Y:S01]  /*25a0*/  ISETP.EQ.U32.AND P3, PT, R70, RZ, PT ;  /* 0x000000ff4600720c */ /* 0x000fe20003f62070 */
[----:B-1----:R-:W-:Y:S01]  /*25b0*/  IMAD.MOV.U32 R4, RZ, RZ, 0x1 ;  /* 0x00000001ff047424 */ /* 0x002fe200078e00ff */
[----:B------:R-:W-:Y:S01]  /*25c0*/  ISETP.NE.U32.AND P1, PT, RZ, UR4, PT ;  /* 0x00000004ff007c0c */ /* 0x000fe2000bf25070 */
[----:B------:R-:W-:Y:S01]  /*25d0*/  IMAD.MOV.U32 R3, RZ, RZ, 0x1 ;  /* 0x00000001ff037424 */ /* 0x000fe200078e00ff */
[----:B------:R-:W-:Y:S02]  /*25e0*/  LOP3.LUT P4, RZ, R61, 0xff, RZ, 0xc0, !PT ;  /* 0x000000ff3dff7812 */ /* 0x000fe4000788c0ff */
[----:B------:R-:W1:Y:S01]  /*25f0*/  LDC R13, c[0x0][0x5c8] ;  /* 0x00017200ff0d7b82 */ /* 0x000e620000000800 */
[----:B------:R-:W-:Y:S02]  /*2600*/  ISETP.NE.AND.EX P1, PT, RZ, UR5, PT, P1 ;  /* 0x00000005ff007c0c */ /* 0x000fe4000bf25310 */
[----:B------:R-:W-:-:S02]  /*2610*/  FSEL R0, R63, R60, !P4 ;  /* 0x0000003c3f007208 */ /* 0x000fc40006000000 */
[----:B------:R-:W-:Y:S02]  /*2620*/  ISETP.EQ.OR.EX P3, PT, R71, RZ, !P1, P3 ;  /* 0x000000ff4700720c */ /* 0x000fe40004f62730 */
[----:B------:R-:W-:Y:S02]  /*2630*/  PLOP3.LUT P1, PT, P1, PT, PT, 0x8, 0x0 ;  /* 0x000000000000781c */ /* 0x000fe40000f2e170 */
[C---:B------:R-:W-:Y:S02]  /*2640*/  FSEL R60, R57.reuse, R60, !P0 ;  /* 0x0000003c393c7208 */ /* 0x040fe40004000000 */
[----:B------:R-:W-:Y:S02]  /*2650*/  FSEL R0, R57, R0, !P0 ;  /* 0x0000000039007208 */ /* 0x000fe40004000000 */
[----:B--2---:R-:W-:-:S04]  /*2660*/  ISETP.NE.U32.AND P2, PT, R10, RZ, PT ;  /* 0x000000ff0a00720c */ /* 0x004fc80003f45070 */
[----:B------:R-:W-:-:S04]  /*2670*/  ISETP.NE.AND.EX P2, PT, R11, RZ, PT, P2 ;  /* 0x000000ff0b00720c */ /* 0x000fc80003f45320 */
[----:B-1----:R-:W-:Y:S01]  /*2680*/  FSEL R13, R13, RZ, !P2 ;  /* 0x000000ff0d0d7208 */ /* 0x002fe20005000000 */
[----:B------:R-:W-:Y:S08]  /*2690*/  @!P3 BRA `(.L_x_40) ;  /* 0x000000000040b947 */ /* 0x000ff00003800000 */
[----:B------:R-:W-:Y:S04]  /*26a0*/  BSSY B0, `(.L_x_41) ;  /* 0x000000e000007945 */ /* 0x000fe80003800000 */
[----:B------:R-:W-:Y:S05]  /*26b0*/  @!P0 BRA `(.L_x_42) ;  /* 0x0000000000248947 */ /* 0x000fea0003800000 */
[----:B------:R-:W-:Y:S02]  /*26c0*/  LOP3.LUT P4, RZ, R59, 0xff, RZ, 0xc0, !PT ;  /* 0x000000ff3bff7812 */ /* 0x000fe4000788c0ff */
[----:B------:R-:W-:Y:S02]  /*26d0*/  PLOP3.LUT P3, PT, P1, PT, PT, 0x80, 0x0 ;  /* 0x000000000000781c */ /* 0x000fe40000f6f070 */
[----:B------:R-:W-:-:S09]  /*26e0*/  PRMT R61, RZ, 0x7610, R61 ;  /* 0x00007610ff3d7816 */ /* 0x000fd2000000003d */
[----:B------:R-:W-:Y:S05]  /*26f0*/  @!P4 BRA `(.L_x_43) ;  /* 0x000000000020c947 */ /* 0x000fea0003800000 */
[----:B------:R-:W-:Y:S01]  /*2700*/  FSETP.EQ.AND P3, PT, R57, RZ, PT ;  /* 0x000000ff3900720b */ /* 0x000fe20003f62000 */
[----:B------:R-:W-:Y:S01]  /*2710*/  IMAD.MOV.U32 R60, RZ, RZ, R57 ;  /* 0x000000ffff3c7224 */ /* 0x000fe200078e0039 */
[----:B------:R-:W-:Y:S01]  /*2720*/  PRMT R61, R59, 0x7610, R61 ;  /* 0x000076103b3d7816 */ /* 0x000fe2000000003d */
[----:B------:R-:W-:Y:S01]  /*2730*/  IMAD.MOV.U32 R0, RZ, RZ, R57 ;  /* 0x000000ffff007224 */ /* 0x000fe200078e0039 */
[----:B------:R-:W-:Y:S09]  /*2740*/  BRA `(.L_x_43) ;  /* 0x00000000000c7947 */ /* 0x000ff20003800000 */
.L_x_42:
[----:B------:R-:W-:Y:S01]  /*2750*/  FSETP.EQ.AND P3, PT, R57, RZ, PT ;  /* 0x000000ff3900720b */ /* 0x000fe20003f62000 */
[--C-:B------:R-:W-:Y:S02]  /*2760*/  IMAD.MOV.U32 R60, RZ, RZ, R57.reuse ;  /* 0x000000ffff3c7224 */ /* 0x100fe400078e0039 */
[----:B------:R-:W-:-:S10]  /*2770*/  IMAD.MOV.U32 R0, RZ, RZ, R57 ;  /* 0x000000ffff007224 */ /* 0x000fd400078e0039 */
.L_x_43:
[----:B------:R-:W-:Y:S05]  /*2780*/  BSYNC B0 ;  /* 0x0000000000007941 */ /* 0x000fea0003800000 */
.L_x_41:
[----:B------:R-:W-:-:S07]  /*2790*/  SEL R4, RZ, 0x1, P3 ;  /* 0x00000001ff047807 */ /* 0x000fce0001800000 */
.L_x_40:
[----:B------:R-:W-:Y:S04]  /*27a0*/  BSSY B0, `(.L_x_44) ;  /* 0x000000f000007945 */ /* 0x000fe80003800000 */
[----:B------:R-:W-:Y:S05]  /*27b0*/  @!P0 BRA `(.L_x_45) ;  /* 0x0000000000288947 */ /* 0x000fea0003800000 */
[----:B------:R-:W-:Y:S02]  /*27c0*/  LOP3.LUT P0, RZ, R56, 0xff, RZ, 0xc0, !PT ;  /* 0x000000ff38ff7812 */ /* 0x000fe4000780c0ff */
[----:B------:R-:W-:Y:S02]  /*27d0*/  PRMT R59, RZ, 0x7610, R59 ;  /* 0x00007610ff3b7816 */ /* 0x000fe4000000003b */
[----:B------:R-:W-:-:S09]  /*27e0*/  PRMT R61, RZ, 0x7610, R61 ;  /* 0x00007610ff3d7816 */ /* 0x000fd2000000003d */
[----:B------:R-:W-:Y:S05]  /*27f0*/  @!P0 BRA `(.L_x_46) ;  /* 0x0000000000248947 */ /* 0x000fea0003800000 */
[----:B------:R-:W-:Y:S01]  /*2800*/  FSETP.EQ.AND P1, PT, R57, RZ, PT ;  /* 0x000000ff3900720b */ /* 0x000fe20003f22000 */
[----:B------:R-:W-:Y:S01]  /*2810*/  IMAD.MOV.U32 R60, RZ, RZ, R57 ;  /* 0x000000ffff3c7224 */ /* 0x000fe200078e0039 */
[C---:B------:R-:W-:Y:S01]  /*2820*/  PRMT R59, R56.reuse, 0x7610, R59 ;  /* 0x00007610383b7816 */ /* 0x040fe2000000003b */
[----:B------:R-:W-:Y:S01]  /*2830*/  IMAD.MOV.U32 R0, RZ, RZ, R57 ;  /* 0x000000ffff007224 */ /* 0x000fe200078e0039 */
[----:B------:R-:W-:Y:S01]  /*2840*/  PRMT R61, R56, 0x7610, R61 ;  /* 0x00007610383d7816 */ /* 0x000fe2000000003d */
[----:B------:R-:W-:Y:S08]  /*2850*/  BRA `(.L_x_46) ;  /* 0x00000000000c7947 */ /* 0x000ff00003800000 */
.L_x_45:
[----:B------:R-:W-:Y:S01]  /*2860*/  FSETP.EQ.AND P1, PT, R57, RZ, PT ;  /* 0x000000ff3900720b */ /* 0x000fe20003f22000 */
[--C-:B------:R-:W-:Y:S02]  /*2870*/  IMAD.MOV.U32 R60, RZ, RZ, R57.reuse ;  /* 0x000000ffff3c7224 */ /* 0x100fe400078e0039 */
[----:B------:R-:W-:-:S10]  /*2880*/  IMAD.MOV.U32 R0, RZ, RZ, R57 ;  /* 0x000000ffff007224 */ /* 0x000fd400078e0039 */
.L_x_46:
[----:B------:R-:W-:Y:S05]  /*2890*/  BSYNC B0 ;  /* 0x0000000000007941 */ /* 0x000fea0003800000 */
.L_x_44:
[----:B------:R-:W-:Y:S01]  /*28a0*/  PRMT R8, R4, 0x9910, RZ ;  /* 0x0000991004087816 */ /* 0x000fe200000000ff */
[----:B------:R-:W-:Y:S02]  /*28b0*/  IMAD.U32 R20, RZ, RZ, UR48 ;  /* 0x00000030ff147e24 */ /* 0x000fe4000f8e00ff */
[----:B------:R-:W-:Y:S01]  /*28c0*/  IMAD.MOV.U32 R15, RZ, RZ, R13 ;  /* 0x000000ffff0f7224 */ /* 0x000fe200078e000d */
[----:B------:R-:W-:Y:S06]  /*28d0*/  @!P2 BRA `(.L_x_47) ;  /* 0x00000000005ca947 */ /* 0x000fec0003800000 */
[----:B------:R-:W1:Y:S01]  /*28e0*/  LDC.64 R12, c[0x0][0x5d0] ;  /* 0x00017400ff0c7b82 */ /* 0x000e620000000a00 */
[----:B------:R-:W-:Y:S01]  /*28f0*/  SHF.R.U32.HI R6, RZ, 0x5, R6 ;  /* 0x00000005ff067819 */ /* 0x000fe20000011606 */
[----:B------:R-:W-:Y:S01]  /*2900*/  USHF.R.S32.HI UR4, URZ, 0x1f, UR43 ;  /* 0x0000001f3f047899 */ /* 0x000fe2000801142b */
[----:B------:R-:W-:-:S03]  /*2910*/  ISETP.GE.AND P0, PT, R64, 0x1, PT ;  /* 0x000000014000780c */ /* 0x000fc60003f06270 */
[----:B------:R-:W-:Y:S01]  /*2920*/  IMAD.SHL.U32 R4, R6, 0x10, RZ ;  /* 0x0000001006047824 */ /* 0x000fe200078e00ff */
[C---:B------:R-:W-:Y:S02]  /*2930*/  ISETP.LT.OR P2, PT, R62.reuse, 0x1, !P0 ;  /* 0x000000013e00780c */ /* 0x040fe40004741670 */
[----:B------:R-:W-:Y:S02]  /*2940*/  ISETP.LT.OR P0, PT, R62, 0x9, !P0 ;  /* 0x000000093e00780c */ /* 0x000fe40004701670 */
[----:B------:R-:W-:-:S05]  /*2950*/  LOP3.LUT R4, R4, 0xfffffff0, R7, 0xe2, !PT ;  /* 0xfffffff004047812 */ /* 0x000fca00078ee207 */
[----:B------:R-:W-:-:S05]  /*2960*/  VIADD R4, R4, UR42 ;  /* 0x0000002a04047c36 */ /* 0x000fca0008000000 */
[--C-:B------:R-:W-:Y:S01]  /*2970*/  SHF.R.S32.HI R5, RZ, 0x1f, R4.reuse ;  /* 0x0000001fff057819 */ /* 0x100fe20000011404 */
[C---:B-1----:R-:W-:Y:S02]  /*2980*/  IMAD R6, R12.reuse, UR4, RZ ;  /* 0x000000040c067c24 */ /* 0x042fe4000f8e02ff */
[----:B------:R-:W-:-:S04]  /*2990*/  IMAD.WIDE.U32 R4, R12, UR43, R4 ;  /* 0x0000002b0c047c25 */ /* 0x000fc8000f8e0004 */
[----:B------:R-:W-:Y:S01]  /*29a0*/  IMAD R7, R13, UR43, R6 ;  /* 0x0000002b0d077c24 */ /* 0x000fe2000f8e0206 */
[----:B------:R-:W-:-:S03]  /*29b0*/  LEA R6, P3, R4, R10, 0x1 ;  /* 0x0000000a04067211 */ /* 0x000fc600078608ff */
[----:B------:R-:W-:-:S05]  /*29c0*/  IMAD.IADD R5, R5, 0x1, R7 ;  /* 0x0000000105057824 */ /* 0x000fca00078e0207 */
[----:B------:R-:W-:-:S05]  /*29d0*/  LEA.HI.X R7, R4, R11, R5, 0x1, P3 ;  /* 0x0000000b04077211 */ /* 0x000fca00018f0c05 */
[----:B------:R-:W2:Y:S04]  /*29e0*/  @!P2 LDG.E.U16 R5, desc[UR54][R6.64] ;  /* 0x000000360605a981 */ /* 0x000ea8000c1e1500 */
[----:B------:R-:W3:Y:S01]  /*29f0*/  @!P0 LDG.E.U16 R4, desc[UR54][R6.64+0x10] ;  /* 0x0000103606048981 */ /* 0x000ee2000c1e1500 */
[----:B------:R-:W-:Y:S01]  /*2a00*/  IMAD.MOV.U32 R13, RZ, RZ, RZ ;  /* 0x000000ffff0d7224 */ /* 0x000fe200078e00ff */
[----:B--2---:R-:W-:-:S04]  /*2a10*/  @!P2 PRMT R13, R5, 0x5410, RZ ;  /* 0x00005410050da816 */ /* 0x004fc800000000ff */
[----:B---3--:R-:W-:-:S05]  /*2a20*/  @!P0 PRMT R13, R13, 0x5410, R4 ;  /* 0x000054100d0d8816 */ /* 0x008fca0000000004 */
[--C-:B------:R-:W-:Y:S02]  /*2a30*/  HADD2.F32 R15, -RZ, R13.reuse.H0_H0 ;  /* 0x2000000dff0f7230 */ /* 0x100fe40000004100 */
[----:B------:R-:W-:-:S07]  /*2a40*/  HADD2.F32 R13, -RZ, R13.H1_H1 ;  /* 0x3000000dff0d7230 */ /* 0x000fce0000004100 */
.L_x_47:
[----:B------:R-:W-:Y:S01]  /*2a50*/  ISETP.NE.AND P0, PT, R8, RZ, PT ;  /* 0x000000ff0800720c */ /* 0x000fe20003f05270 */
[----:B------:R-:W-:Y:S01]  /*2a60*/  BSSY B0, `(.L_x_48) ;  /* 0x0000031000007945 */ /* 0x000fe20003800000 */
[----:B------:R-:W-:Y:S01]  /*2a70*/  IMAD.U32 R14, RZ, RZ, UR47 ;  /* 0x0000002fff0e7e24 */ /* 0x000fe2000f8e00ff */
[----:B------:R-:W-:Y:S02]  /*2a80*/  CS2R R10, SRZ ;  /* 0x00000000000a7805 */ /* 0x000fe4000001ff00 */
[----:B------:R-:W-:Y:S02]  /*2a90*/  CS2R R8, SRZ ;  /* 0x0000000000087805 */ /* 0x000fe4000001ff00 */
[----:B------:R-:W-:Y:S02]  /*2aa0*/  CS2R R6, SRZ ;  /* 0x0000000000067805 */ /* 0x000fe4000001ff00 */
[----:B------:R-:W-:Y:S02]  /*2ab0*/  LOP3.LUT R12, R20, 0x1, RZ, 0x3c, !PT ;  /* 0x00000001140c7812 */ /* 0x000fe400078e3cff */
[----:B------:R-:W-:-:S02]  /*2ac0*/  CS2R R4, SRZ ;  /* 0x0000000000047805 */ /* 0x000fc4000001ff00 */
[----:B------:R-:W-:Y:S05]  /*2ad0*/  @!P0 BRA `(.L_x_49) ;  /* 0x0000000000a48947 */ /* 0x000fea0003800000 */
[----:B------:R-:W-:-:S13]  /*2ae0*/  ISETP.NE.AND P2, PT, R69, 0x3, PT ;  /* 0x000000034500780c */ /* 0x000fda0003f45270 */
[----:B------:R-:W-:Y:S05]  /*2af0*/  @!P2 BRA `(.L_x_50) ;  /* 0x000000000004a947 */ /* 0x000fea0003800000 */
[----:B------:R-:W-:Y:S01]  /*2b00*/  BPT.TRAP 0x1 ;  /* 0x000000040000795c */ /* 0x000fe20000300000 */
.L_x_50:
[----:B------:R-:W-:Y:S01]  /*2b10*/  IMAD.U32 R5, RZ, RZ, UR47 ;  /* 0x0000002fff057e24 */ /* 0x000fe2000f8e00ff */
[----:B------:R-:W-:Y:S02]  /*2b20*/  SHF.L.U32 R12, R12, 0x1f, RZ ;  /* 0x0000001f0c0c7819 */ /* 0x000fe400000006ff */
[----:B------:R-:W-:Y:S02]  /*2b30*/  CS2R R10, SRZ ;  /* 0x00000000000a7805 */ /* 0x000fe4000001ff00 */
[----:B------:R-:W-:-:S04]  /*2b40*/  LEA R5, R5, UR51, 0x3 ;  /* 0x0000003305057c11 */ /* 0x000fc8000f8e18ff */
[----:B------:R-:W1:Y:S02]  /*2b50*/  SYNCS.PHASECHK.TRANS64.TRYWAIT P2, [R5+URZ+0x80], R12 ;  /* 0x0000800c050075a7 */ /* 0x000e64000804017f */
[----:B-1----:R-:W-:Y:S05]  /*2b60*/  @!P2 BRA `(.L_x_51) ;  /* 0x000000440040a947 */ /* 0x002fea0003800000 */
.L_x_138:
[----:B------:R-:W-:Y:S02]  /*2b70*/  CS2R R8, SRZ ;  /* 0x0000000000087805 */ /* 0x000fe4000001ff00 */
[----:B------:R-:W-:Y:S02]  /*2b80*/  CS2R R6, SRZ ;  /* 0x0000000000067805 */ /* 0x000fe4000001ff00 */
[----:B-1----:R-:W-:Y:S01]  /*2b90*/  CS2R R4, SRZ ;  /* 0x0000000000047805 */ /* 0x002fe2000001ff00 */
[----:B------:R-:W-:Y:S06]  /*2ba0*/  @P1 BRA `(.L_x_52) ;  /* 0x0000000000541947 */ /* 0x000fec0003800000 */
[C---:B------:R-:W-:Y:S01]  /*2bb0*/  IMAD.SHL.U32 R4, R18.reuse, 0x10, RZ ;  /* 0x0000001012047824 */ /* 0x040fe200078e00ff */
[----:B------:R-:W-:Y:S01]  /*2bc0*/  SHF.R.U32.HI R7, RZ, 0x1, R18 ;  /* 0x00000001ff077819 */ /* 0x000fe20000011612 */
[C---:B------:R-:W-:Y:S01]  /*2bd0*/  IMAD.SHL.U32 R5, R18.reuse, 0x20, RZ ;  /* 0x0000002012057824 */ /* 0x040fe200078e00ff */
[C---:B------:R-:W-:Y:S01]  /*2be0*/  LOP3.LUT P2, RZ, R18.reuse, 0x4, RZ, 0xc0, !PT ;  /* 0x0000000412ff7812 */ /* 0x040fe2000784c0ff */
[----:B------:R-:W-:Y:S01]  /*2bf0*/  IMAD.SHL.U32 R9, R18, 0x4, RZ ;  /* 0x0000000412097824 */ /* 0x000fe200078e00ff */
[----:B------:R-:W-:Y:S01]  /*2c00*/  LOP3.LUT R4, R4, 0xe00, RZ, 0xc0, !PT ;  /* 0x00000e0004047812 */ /* 0x000fe200078ec0ff */
[----:B------:R-:W-:Y:S05]  /*2c10*/  WARPSYNC.ALL ;  /* 0x0000000000007948 */ /* 0x000fea0003800000 */
[----:B------:R-:W-:-:S02]  /*2c20*/  LOP3.LUT R6, R5, 0xc0, RZ, 0xc0, !PT ;  /* 0x000000c005067812 */ /* 0x000fc400078ec0ff */
[----:B------:R-:W-:Y:S02]  /*2c30*/  LOP3.LUT R4, R4, 0x20, R5, 0xf8, !PT ;  /* 0x0000002004047812 */ /* 0x000fe400078ef805 */
[----:B------:R-:W-:Y:S02]  /*2c40*/  LOP3.LUT R6, R6, 0x8, R7, 0xf8, !PT ;  /* 0x0000000806067812 */ /* 0x000fe400078ef807 */
[----:B------:R-:W-:Y:S01]  /*2c50*/  LOP3.LUT R4, R4, 0x100, R5, 0xf8, !PT ;  /* 0x0000010004047812 */ /* 0x000fe200078ef805 */
[----:B------:R-:W-:Y:S01]  /*2c60*/  IMAD.U32 R5, RZ, RZ, UR47 ;  /* 0x0000002fff057e24 */ /* 0x000fe2000f8e00ff */
[----:B------:R-:W-:-:S04]  /*2c70*/  LOP3.LUT R9, R6, 0x18, R9, 0x78, !PT ;  /* 0x0000001806097812 */ /* 0x000fc800078e7809 */
[----:B------:R-:W-:-:S05]  /*2c80*/  LOP3.LUT R4, R4, R9, RZ, 0xfc, !PT ;  /* 0x0000000904047212 */ /* 0x000fca00078efcff */
[----:B------:R-:W-:-:S05]  /*2c90*/  IMAD R4, R5, 0x1000, R4 ;  /* 0x0000100005047824 */ /* 0x000fca00078e0204 */
[----:B------:R-:W-:-:S05]  /*2ca0*/  LEA R4, R4, UR51, 0x1 ;  /* 0x0000003304047c11 */ /* 0x000fca000f8e08ff */
[C---:B------:R-:W-:Y:S02]  /*2cb0*/  VIADD R5, R4.reuse, 0x200 ;  /* 0x0000020004057836 */ /* 0x040fe40000000000 */
[----:B------:R-:W-:Y:S02]  /*2cc0*/  VIADD R8, R4, 0x220 ;  /* 0x0000022004087836 */ /* 0x000fe40000000000 */
[----:B------:R-:W-:Y:S02]  /*2cd0*/  @P2 VIADD R8, R5, 0xffffffe0 ;  /* 0xffffffe005082836 */ /* 0x000fe40000000000 */
[----:B------:R-:W1:Y:S04]  /*2ce0*/  LDSM.16.M88.4 R4, [R4+0x200] ;  /* 0x000200000404783b */ /* 0x000e680000000200 */
[----:B------:R-:W2:Y:S02]  /*2cf0*/  LDSM.16.M88.4 R8, [R8] ;  /* 0x000000000808783b */ /* 0x000ea40000000200 */
.L_x_52:
[----:B------:R-:W-:-:S04]  /*2d00*/  UIADD3 UR4, UR47, 0x1, URZ ;  /* 0x000000012f047890 */ /* 0x000fc8000fffe03f */
[----:B------:R-:W-:-:S04]  /*2d10*/  UISETP.NE.AND UP0, UPT, UR4, 0x3, UPT ;  /* 0x000000030400788c */ /* 0x000fc8000bf05270 */
[----:B------:R-:W-:Y:S02]  /*2d20*/  USEL UR5, URZ, 0x1, UP0 ;  /* 0x000000013f057887 */ /* 0x000fe40008000000 */
[----:B------:R-:W-:Y:S02]  /*2d30*/  USEL UR4, UR4, URZ, UP0 ;  /* 0x0000003f04047287 */ /* 0x000fe40008000000 */
[----:B------:R-:W-:-:S04]  /*2d40*/  ULOP3.LUT UR5, UR48, 0x1, UR5, 0x96, !UPT ;  /* 0x0000000130057892 */ /* 0x000fc8000f8e9605 */
[----:B------:R-:W-:Y:S02]  /*2d50*/  IMAD.U32 R14, RZ, RZ, UR4 ;  /* 0x00000004ff0e7e24 */ /* 0x000fe4000f8e00ff */
[----:B------:R-:W-:-:S07]  /*2d60*/  IMAD.U32 R12, RZ, RZ, UR5 ;  /* 0x00000005ff0c7e24 */ /* 0x000fce000f8e00ff */
.L_x_49:
[----:B------:R-:W-:Y:S05]  /*2d70*/  BSYNC B0 ;  /* 0x0000000000007941 */ /* 0x000fea0003800000 */
.L_x_48:
[--C-:B-1----:R-:W-:Y:S02]  /*2d80*/  HADD2.F32 R23, -RZ, R4.reuse.H1_H1 ;  /* 0x30000004ff177230 */ /* 0x102fe40000004100 */
[C---:B-----5:R-:W-:Y:S01]  /*2d90*/  FFMA R20, R58.reuse, R25, R15 ;  /* 0x000000193a147223 */ /* 0x060fe2000000000f */
[----:B------:R-:W-:Y:S02]  /*2da0*/  HADD2.F32 R25, -RZ, R5.H0_H0 ;  /* 0x20000005ff197230 */ /* 0x000fe40000004100 */
[C---:B------:R-:W-:Y:S01]  /*2db0*/  FFMA R26, R58.reuse, R26, R13 ;  /* 0x0000001a3a1a7223 */ /* 0x040fe2000000000d */
[----:B------:R-:W-:Y:S02]  /*2dc0*/  HADD2.F32 R21, -RZ, R4.H0_H0 ;  /* 0x20000004ff157230 */ /* 0x000fe40000004100 */
[----:B------:R-:W-:Y:S01]  /*2dd0*/  FFMA R67, R23, R63, R20 ;  /* 0x0000003f17437223 */ /* 0x000fe20000000014 */
[----:B------:R-:W-:Y:S01]  /*2de0*/  FFMA R24, R58, R24, R15 ;  /* 0x000000183a187223 */ /* 0x000fe2000000000f */
[----:B------:R-:W-:-:S02]  /*2df0*/  HADD2.F32 R23, -RZ, R6.H1_H1 ;  /* 0x30000006ff177230 */ /* 0x000fc40000004100 */
[C---:B------:R-:W-:Y:S01]  /*2e00*/  FFMA R20, R58.reuse, R29, R15 ;  /* 0x0000001d3a147223 */ /* 0x040fe2000000000f */
[C-C-:B------:R-:W-:Y:S01]  /*2e10*/  FFMA R62, R58.reuse, R27, R13.reuse ;  /* 0x0000001b3a3e7223 */ /* 0x140fe2000000000d */
[-C--:B------:R-:W-:Y:S01]  /*2e20*/  FFMA R26, R25, R63.reuse, R26 ;  /* 0x0000003f191a7223 */ /* 0x080fe2000000001a */
[----:B------:R-:W-:Y:S01]  /*2e30*/  FFMA R64, R21, R63, R24 ;  /* 0x0000003f15407223 */ /* 0x000fe20000000018 */
[--C-:B------:R-:W-:Y:S02]  /*2e40*/  HADD2.F32 R25, -RZ, R7.reuse.H0_H0 ;  /* 0x20000007ff197230 */ /* 0x100fe40000004100 */
[C-C-:B------:R-:W-:Y:S01]  /*2e50*/  FFMA R30, R58.reuse, R30, R13.reuse ;  /* 0x0000001e3a1e7223 */ /* 0x140fe2000000000d */
[----:B------:R-:W-:Y:S02]  /*2e60*/  HADD2.F32 R27, -RZ, R7.H1_H1 ;  /* 0x30000007ff1b7230 */ /* 0x000fe40000004100 */
[----:B------:R-:W-:Y:S01]  /*2e70*/  FFMA R24, R58, R31, R13 ;  /* 0x0000001f3a187223 */ /* 0x000fe2000000000d */
[----:B------:R-:W-:Y:S01]  /*2e80*/  FFMA R29, R23, R63, R20 ;  /* 0x0000003f171d7223 */ /* 0x000fe20000000014 */
[----:B--2---:R-:W-:-:S02]  /*2e90*/  HADD2.F32 R23, -RZ, R8.H1_H1 ;  /* 0x30000008ff177230 */ /* 0x004fc40000004100 */
[C---:B------:R-:W-:Y:S01]  /*2ea0*/  FFMA R20, R58.reuse, R33, R15 ;  /* 0x000000213a147223 */ /* 0x040fe2000000000f */
[-C--:B------:R-:W-:Y:S01]  /*2eb0*/  FFMA R30, R25, R63.reuse, R30 ;  /* 0x0000003f191e7223 */ /* 0x080fe2000000001e */
[----:B------:R-:W-:Y:S01]  /*2ec0*/  FFMA R31, R27, R63, R24 ;  /* 0x0000003f1b1f7223 */ /* 0x000fe20000000018 */
[----:B------:R-:W-:Y:S02]  /*2ed0*/  HADD2.F32 R65, -RZ, R5.H1_H1 ;  /* 0x30000005ff417230 */ /* 0x000fe40000004100 */
[C-C-:B------:R-:W-:Y:S01]  /*2ee0*/  FFMA R24, R58.reuse, R35, R13.reuse ;  /* 0x000000233a187223 */ /* 0x140fe2000000000d */
[--C-:B------:R-:W-:Y:S02]  /*2ef0*/  HADD2.F32 R25, -RZ, R9.reuse.H0_H0 ;  /* 0x20000009ff197230 */ /* 0x100fe40000004100 */
[----:B------:R-:W-:Y:S01]  /*2f00*/  FFMA R34, R58, R34, R13 ;  /* 0x000000223a227223 */ /* 0x000fe2000000000d */
[----:B------:R-:W-:Y:S02]  /*2f10*/  HADD2.F32 R27, -RZ, R9.H1_H1 ;  /* 0x30000009ff1b7230 */ /* 0x000fe40000004100 */
[----:B------:R-:W-:Y:S01]  /*2f20*/  FFMA R33, R23, R63, R20 ;  /* 0x0000003f17217223 */ /* 0x000fe20000000014 */
[----:B------:R-:W-:-:S02]  /*2f30*/  IMAD.SHL.U32 R35, R18, 0x20, RZ ;  /* 0x0000002012237824 */ /* 0x000fc400078e00ff */
[-C--:B------:R-:W-:Y:S01]  /*2f40*/  FFMA R65, R65, R63.reuse, R62 ;  /* 0x0000003f41417223 */ /* 0x080fe2000000003e */
[----:B------:R-:W-:Y:S02]  /*2f50*/  IMAD.SHL.U32 R23, R18, 0x10, RZ ;  /* 0x0000001012177824 */ /* 0x000fe400078e00ff */
[----:B------:R-:W-:Y:S01]  /*2f60*/  FFMA R25, R25, R63, R34 ;  /* 0x0000003f19197223 */ /* 0x000fe20000000022 */
[----:B------:R-:W-:Y:S02]  /*2f70*/  HADD2.F32 R21, -RZ, R6.H0_H0 ;  /* 0x20000006ff157230 */ /* 0x000fe40000004100 */
[C-C-:B------:R-:W-:Y:S01]  /*2f80*/  FFMA R20, R58.reuse, R37, R15.reuse ;  /* 0x000000253a147223 */ /* 0x140fe2000000000f */
[C-C-:B------:R-:W-:Y:S01]  /*2f90*/  FFMA R28, R58.reuse, R28, R15.reuse ;  /* 0x0000001c3a1c7223 */ /* 0x140fe2000000000f */
[-C--:B------:R-:W-:Y:S01]  /*2fa0*/  FFMA R34, R27, R63.reuse, R24 ;  /* 0x0000003f1b227223 */ /* 0x080fe20000000018 */
[----:B------:R-:W-:Y:S01]  /*2fb0*/  SHF.R.U32.HI R62, RZ, 0x1, R18 ;  /* 0x00000001ff3e7819 */ /* 0x000fe20000011612 */
[----:B------:R-:W-:Y:S01]  /*2fc0*/  FFMA R32, R58, R32, R15 ;  /* 0x000000203a207223 */ /* 0x000fe2000000000f */
[----:B------:R-:W-:Y:S01]  /*2fd0*/  LOP3.LUT R37, R35, 0xc0, RZ, 0xc0, !PT ;  /* 0x000000c023257812 */ /* 0x000fe200078ec0ff */
[----:B------:R-:W-:Y:S01]  /*2fe0*/  FFMA R28, R21, R63, R28 ;  /* 0x0000003f151c7223 */ /* 0x000fe2000000001c */
[----:B------:R-:W-:Y:S01]  /*2ff0*/  LOP3.LUT R24, R23, 0xe00, RZ, 0xc0, !PT ;  /* 0x00000e0017187812 */ /* 0x000fe200078ec0ff */
[----:B------:R-:W-:Y:S01]  /*3000*/  HADD2.F32 R23, -RZ, R10.H1_H1 ;  /* 0x3000000aff177230 */ /* 0x000fe20000004100 */
[----:B------:R-:W-:Y:S01]  /*3010*/  LOP3.LUT R37, R37, 0x8, R62, 0xf8, !PT ;  /* 0x0000000825257812 */ /* 0x000fe200078ef83e */
[----:B------:R-:W-:Y:S01]  /*3020*/  HADD2.F32 R21, -RZ, R8.H0_H0 ;  /* 0x20000008ff157230 */ /* 0x000fe20000004100 */
[----:B------:R-:W-:Y:S01]  /*3030*/  LOP3.LUT R24, R24, 0x20, R35, 0xf8, !PT ;  /* 0x0000002018187812 */ /* 0x000fe200078ef823 */
[----:B------:R-:W-:-:S02]  /*3040*/  IMAD.SHL.U32 R62, R18, 0x4, RZ ;  /* 0x00000004123e7824 */ /* 0x000fc400078e00ff */
[-C--:B------:R-:W-:Y:S01]  /*3050*/  FFMA R27, R23, R63.reuse, R20 ;  /* 0x0000003f171b7223 */ /* 0x080fe20000000014 */
[----:B------:R-:W-:Y:S01]  /*3060*/  LOP3.LUT R20, R18, 0xff, RZ, 0xc0, !PT ;  /* 0x000000ff12147812 */ /* 0x000fe200078ec0ff */
[----:B------:R-:W-:Y:S01]  /*3070*/  FFMA R32, R21, R63, R32 ;  /* 0x0000003f15207223 */ /* 0x000fe20000000020 */
[----:B------:R-:W-:Y:S01]  /*3080*/  LOP3.LUT R35, R24, 0x100, R35, 0xf8, !PT ;  /* 0x0000010018237812 */ /* 0x000fe200078ef823 */
[----:B------:R-:W-:Y:S01]  /*3090*/  HADD2.F32 R21, -RZ, R10.H0_H0 ;  /* 0x2000000aff157230 */ /* 0x000fe20000004100 */
[----:B------:R-:W-:Y:S01]  /*30a0*/  LOP3.LUT R62, R37, 0x18, R62, 0x78, !PT ;  /* 0x00000018253e7812 */ /* 0x000fe200078e783e */
[C---:B------:R-:W-:Y:S01]  /*30b0*/  FFMA R36, R58.reuse, R36, R15 ;  /* 0x000000243a247223 */ /* 0x040fe2000000000f */
[----:B------:R-:W-:Y:S02]  /*30c0*/  HADD2.F32 R23, -RZ, R11.H1_H1 ;  /* 0x3000000bff177230 */ /* 0x000fe40000004100 */
[----:B------:R-:W-:Y:S01]  /*30d0*/  FFMA R24, R58, R39, R13 ;  /* 0x000000273a187223 */ /* 0x000fe2000000000d */
[----:B------:R-:W-:Y:S01]  /*30e0*/  VIADD R20, R20, 0x1f ;  /* 0x0000001f14147836 */ /* 0x000fe20000000000 */
[----:B------:R-:W-:Y:S01]  /*30f0*/  LOP3.LUT R73, R35, R62, RZ, 0xfc, !PT ;  /* 0x0000003e23497212 */ /* 0x000fe200078efcff */
[----:B------:R-:W-:Y:S01]  /*3100*/  FFMA R36, R21, R63, R36 ;  /* 0x0000003f15247223 */ /* 0x000fe20000000024 */
[----:B------:R-:W-:Y:S01]  /*3110*/  F2FP.F16.F32.PACK_AB R65, R65, R26 ;  /* 0x0000001a4141723e */ /* 0x000fe200000000ff */
[----:B------:R-:W-:-:S02]  /*3120*/  IMAD.U32 R26, RZ, RZ, UR47 ;  /* 0x0000002fff1a7e24 */ /* 0x000fc4000f8e00ff */
[----:B------:R-:W-:Y:S01]  /*3130*/  FFMA R38, R58, R38, R13 ;  /* 0x000000263a267223 */ /* 0x000fe2000000000d */
[----:B------:R-:W-:Y:S02]  /*3140*/  HADD2.F32 R21, -RZ, R11.H0_H0 ;  /* 0x2000000bff157230 */ /* 0x000fe40000004100 */
[-C--:B------:R-:W-:Y:S01]  /*3150*/  FFMA R24, R23, R63.reuse, R24 ;  /* 0x0000003f17187223 */ /* 0x080fe20000000018 */
[----:B------:R-:W-:Y:S01]  /*3160*/  ISETP.GT.U32.AND P2, PT, R20, 0x3e, PT ;  /* 0x0000003e1400780c */ /* 0x000fe20003f44070 */
[----:B------:R-:W-:Y:S01]  /*3170*/  IMAD.MOV.U32 R20, RZ, RZ, 0x20 ;  /* 0x00000020ff147424 */ /* 0x000fe200078e00ff */
[----:B------:R-:W-:Y:S01]  /*3180*/  LOP3.LUT P3, RZ, R18, 0x4, RZ, 0xc0, !PT ;  /* 0x0000000412ff7812 */ /* 0x000fe2000786c0ff */
[----:B------:R-:W-:Y:S02]  /*3190*/  IMAD R23, R26, 0x1000, R73 ;  /* 0x000010001a177824 */ /* 0x000fe400078e0249 */
[----:B------:R-:W-:Y:S01]  /*31a0*/  FFMA R21, R21, R63, R38 ;  /* 0x0000003f15157223 */ /* 0x000fe20000000026 */
[----:B------:R-:W-:Y:S01]  /*31b0*/  F2FP.F16.F32.PACK_AB R64, R67, R64 ;  /* 0x000000404340723e */ /* 0x000fe200000000ff */
[----:B------:R-:W-:Y:S05]  /*31c0*/  WARPSYNC.ALL ;  /* 0x0000000000007948 */ /* 0x000fea0003800000 */
[----:B------:R-:W-:Y:S01]  /*31d0*/  SEL R20, R20, 0xffffffe0, !P3 ;  /* 0xffffffe014147807 */ /* 0x000fe20005800000 */
[----:B------:R-:W-:Y:S01]  /*31e0*/  BSSY B0, `(.L_x_53) ;  /* 0x0000019000007945 */ /* 0x000fe20003800000 */
[----:B------:R-:W-:-:S02]  /*31f0*/  LEA R23, R23, UR51, 0x1 ;  /* 0x0000003317177c11 */ /* 0x000fc4000f8e08ff */
[----:B------:R-:W-:Y:S02]  /*3200*/  F2FP.F16.F32.PACK_AB R32, R33, R32 ;  /* 0x000000202120723e */ /* 0x000fe400000000ff */
[----:B------:R-:W-:Y:S02]  /*3210*/  F2FP.F16.F32.PACK_AB R66, R29, R28 ;  /* 0x0000001c1d42723e */ /* 0x000fe400000000ff */
[----:B------:R-:W-:Y:S02]  /*3220*/  F2FP.F16.F32.PACK_AB R67, R31, R30 ;  /* 0x0000001e1f43723e */ /* 0x000fe400000000ff */
[----:B------:R-:W-:Y:S02]  /*3230*/  F2FP.F16.F32.PACK_AB R33, R34, R25 ;  /* 0x000000192221723e */ /* 0x000fe400000000ff */
[----:B------:R-:W-:Y:S01]  /*3240*/  F2FP.F16.F32.PACK_AB R35, R24, R21 ;  /* 0x000000151823723e */ /* 0x000fe200000000ff */
[----:B------:R1:W-:Y:S01]  /*3250*/  STSM.16.M88.4 [R23+0x200], R64 ;  /* 0x0002004017007844 */ /* 0x0003e20000000200 */
[----:B------:R-:W-:-:S02]  /*3260*/  F2FP.F16.F32.PACK_AB R34, R27, R36 ;  /* 0x000000241b22723e */ /* 0x000fc400000000ff */
[----:B------:R-:W-:-:S05]  /*3270*/  IADD3 R21, R20, 0x200, R23 ;  /* 0x0000020014157810 */ /* 0x000fca0007ffe017 */
[----:B------:R1:W-:Y:S01]  /*3280*/  STSM.16.M88.4 [R21], R32 ;  /* 0x0000002015007844 */ /* 0x0003e20000000200 */
[----:B------:R-:W-:Y:S01]  /*3290*/  @!PT LDS RZ, [RZ] ;  /* 0x00000000fffff984 */ /* 0x000fe20000000800 */
[----:B------:R-:W-:Y:S01]  /*32a0*/  @!PT LDS RZ, [RZ] ;  /* 0x00000000fffff984 */ /* 0x000fe20000000800 */
[----:B------:R-:W-:Y:S01]  /*32b0*/  @!PT LDS RZ, [RZ] ;  /* 0x00000000fffff984 */ /* 0x000fe20000000800 */
[----:B------:R-:W-:Y:S01]  /*32c0*/  @!PT LDS RZ, [RZ] ;  /* 0x00000000fffff984 */ /* 0x000fe20000000800 */
[----:B------:R2:W-:Y:S06]  /*32d0*/  MEMBAR.ALL.CTA ;  /* 0x0000000000007992 */ /* 0x0005ec0000008000 */
[----:B--2---:R-:W2:Y:S02]  /*32e0*/  FENCE.VIEW.ASYNC.S ;  /* 0x00000000000073c6 */ /* 0x004ea40000000000 */
[----:B--2---:R-:W-:Y:S06]  /*32f0*/  BAR.SYNC.DEFER_BLOCKING 0x1, 0x100 ;  /* 0x0044000000007b1d */ /* 0x004fec0000010000 */
[----:B------:R-:W-:Y:S05]  /*3300*/  @P2 BRA `(.L_x_54) ;  /* 0x0000000000182947 */ /* 0x000fea0003800000 */
[----:B------:R-:W-:Y:S02]  /*3310*/  ULEA UR40, UR47, UR51, 0xd ;  /* 0x000000332f287291 */ /* 0x000fe4000f8e683f */
[----:B------:R-:W-:Y:S02]  /*3320*/  UIADD3 UR4, UP0, UR56, 0x4f0, URZ ;  /* 0x000004f038047890 */ /* 0x000fe4000ff1e03f */
[----:B------:R-:W-:Y:S02]  /*3330*/  UIADD3 UR40, UR40, 0x200, URZ ;  /* 0x0000020028287890 */ /* 0x000fe4000fffe03f */
[----:B------:R-:W-:-:S09]  /*3340*/  UIADD3.X UR5, URZ, UR57, URZ, UP0, !UPT ;  /* 0x000000393f057290 */ /* 0x000fd200087fe43f */
[----:B------:R2:W-:Y:S02]  /*3350*/  UTMASTG.3D [UR40], [UR4] ;  /* 0x00000028040073b5 */ /* 0x0005e40008010000 */
[----:B--2---:R0:W-:Y:S02]  /*3360*/  UTMACMDFLUSH ;  /* 0x00000000000079b7 */ /* 0x0041e40000000000 */
.L_x_54:
[----:B------:R-:W-:Y:S05]  /*3370*/  BSYNC B0 ;  /* 0x0000000000007941 */ /* 0x000fea0003800000 */
.L_x_53:
[----:B------:R-:W-:Y:S01]  /*3380*/  UIADD3 UR4, UR47, 0x1, URZ ;  /* 0x000000012f047890 */ /* 0x000fe2000fffe03f */
[----:B------:R-:W-:Y:S01]  /*3390*/  BSSY B0, `(.L_x_55) ;  /* 0x0000008000007945 */ /* 0x000fe20003800000 */
[----:B------:R-:W-:Y:S02]  /*33a0*/  UIADD3 UR8, UR49, UR39, URZ ;  /* 0x0000002731087290 */ /* 0x000fe4000fffe03f */
[----:B------:R-:W-:-:S04]  /*33b0*/  UISETP.NE.AND UP0, UPT, UR4, 0x3, UPT ;  /* 0x000000030400788c */ /* 0x000fc8000bf05270 */
[----:B------:R-:W-:Y:S02]  /*33c0*/  USEL UR5, URZ, 0x1, UP0 ;  /* 0x000000013f057887 */ /* 0x000fe40008000000 */
[----:B------:R-:W-:Y:S02]  /*33d0*/  USEL UR9, UR4, URZ, UP0 ;  /* 0x0000003f04097287 */ /* 0x000fe40008000000 */
[----:B------:R-:W-:Y:S01]  /*33e0*/  ULOP3.LUT UR10, UR48, UR5, URZ, 0x3c, !UPT ;  /* 0x00000005300a7292 */ /* 0x000fe2000f8e3c3f */
[----:B------:R-:W-:Y:S11]  /*33f0*/  @P2 BRA `(.L_x_56) ;  /* 0x0000000000042947 */ /* 0x000ff60003800000 */
[----:B------:R-:W-:-:S04]  /*3400*/  DEPBAR.LE SB0, 0x1 ;  /* 0x000080400000791a */ /* 0x000fc80000000000 */
.L_x_56:
[----:B------:R-:W-:Y:S05]  /*3410*/  BSYNC B0 ;  /* 0x0000000000007941 */ /* 0x000fea0003800000 */
.L_x_55:
[----:B------:R-:W-:Y:S01]  /*3420*/  USHF.R.U32.HI UR4, URZ, 0x3, UR8 ;  /* 0x000000033f047899 */ /* 0x000fe20008011608 */
[----:B------:R-:W-:Y:S01]  /*3430*/  BAR.SYNC.DEFER_BLOCKING 0x1, 0x100 ;  /* 0x0044000000007b1d */ /* 0x000fe20000010000 */
[----:B------:R-:W-:Y:S01]  /*3440*/  UISETP.GT.U32.AND UP0, UPT, UR8, 0x7, UPT ;  /* 0x000000070800788c */ /* 0x000fe2000bf04070 */
[----:B------:R-:W-:Y:S01]  /*3450*/  ISETP.NE.AND P4, PT, RZ, UR37, PT ;  /* 0x00000025ff007c0c */ /* 0x000fe2000bf85270 */
[----:B------:R-:W-:Y:S02]  /*3460*/  ULOP3.LUT UR4, UR4, 0x1, URZ, 0xc0, !UPT ;  /* 0x0000000104047892 */ /* 0x000fe4000f8ec03f */
[----:B------:R-:W-:Y:S02]  /*3470*/  UISETP.LT.U32.AND UP1, UPT, UR49, 0x8, UP0 ;  /* 0x000000083100788c */ /* 0x000fe40008721070 */
[----:B------:R-:W-:Y:S02]  /*3480*/  UISETP.NE.U32.AND UP2, UPT, UR4, 0x1, UPT ;  /* 0x000000010400788c */ /* 0x000fe4000bf45070 */
[----:B------:R-:W-:-:S02]  /*3490*/  USEL UR5, URZ, 0x1, !UP1 ;  /* 0x000000013f057887 */ /* 0x000fc4000c800000 */
[----:B------:R-:W-:-:S04]  /*34a0*/  UISETP.GT.U32.AND UP0, UPT, UR49, 0x7, !UP2 ;  /* 0x000000073100788c */ /* 0x000fc8000d704070 */
[----:B------:R-:W-:-:S04]  /*34b0*/  USEL UR4, URZ, 0x1, !UP0 ;  /* 0x000000013f047887 */ /* 0x000fc8000c000000 */
[----:B------:R-:W-:Y:S01]  /*34c0*/  ULOP3.LUT UR38, UR4, UR38, UR5, 0x96, !UPT ;  /* 0x0000002604267292 */ /* 0x000fe2000f8e9605 */
[----:B------:R-:W-:Y:S11]  /*34d0*/  @!P4 BRA `(.L_x_57) ;  /* 0x000000000034c947 */ /* 0x000ff60003800000 */
[----:B------:R-:W-:Y:S04]  /*34e0*/  BSSY B0, `(.L_x_58) ;  /* 0x0000009000007945 */ /* 0x000fe80003800000 */
[----:B------:R-:W-:Y:S05]  /*34f0*/  @!P0 BRA `(.L_x_59) ;  /* 0x00000000001c8947 */ /* 0x000fea0003800000 */
[----:B------:R-:W-:-:S13]  /*3500*/  ISETP.NE.AND P4, PT, R69, 0x3, PT ;  /* 0x000000034500780c */ /* 0x000fda0003f85270 */
[----:B------:R-:W-:Y:S05]  /*3510*/  @!P4 BRA `(.L_x_60) ;  /* 0x000000000004c947 */ /* 0x000fea0003800000 */
[----:B------:R-:W-:Y:S01]  /*3520*/  BPT.TRAP 0x1 ;  /* 0x000000040000795c */ /* 0x000fe20000300000 */
.L_x_60:
[----:B------:R-:W-:-:S04]  /*3530*/  ULEA UR4, UR36, UR51, 0x3 ;  /* 0x0000003324047291 */ /* 0x000fc8000f8e183f */
[----:B------:R-:W-:-:S04]  /*3540*/  UIADD3 UR4, UR4, 0x98, URZ ;  /* 0x0000009804047890 */ /* 0x000fc8000fffe03f */
[----:B------:R-:W-:-:S09]  /*3550*/  UPRMT UR4, UR50, 0x654, UR4 ;  /* 0x0000065432047896 */ /* 0x000fd20008000004 */
[----:B------:R-:W-:Y:S03]  /*3560*/  SYNCS.ARRIVE.TRANS64.RED.A1T0 RZ, [UR4], RZ ;  /* 0x000000ffffff79a7 */ /* 0x000fe60008100404 */
.L_x_59:
[----:B------:R-:W-:Y:S05]  /*3570*/  BSYNC B0 ;  /* 0x0000000000007941 */ /* 0x000fea0003800000 */
.L_x_58:
[----:B------:R-:W-:-:S04]  /*3580*/  UIADD3 UR36, UR36, 0x1, URZ ;  /* 0x0000000124247890 */ /* 0x000fc8000fffe03f */
[----:B------:R-:W-:-:S04]  /*3590*/  UISETP.NE.AND UP0, UPT, UR36, 0x3, UPT ;  /* 0x000000032400788c */ /* 0x000fc8000bf05270 */
[----:B------:R-:W-:-:S12]  /*35a0*/  USEL UR36, UR36, URZ, UP0 ;  /* 0x0000003f24247287 */ /* 0x000fd80008000000 */
.L_x_57:
[----:B------:R-:W-:Y:S04]  /*35b0*/  BSSY B0, `(.L_x_61) ;  /* 0x0000015000007945 */ /* 0x000fe80003800000 */
[----:B------:R-:W-:Y:S05]  /*35c0*/  @!P0 BRA `(.L_x_62) ;  /* 0x00000000004c8947 */ /* 0x000fea0003800000 */
[----:B------:R-:W-:-:S13]  /*35d0*/  ISETP.NE.AND P4, PT, R69, 0x3, PT ;  /* 0x000000034500780c */ /* 0x000fda0003f85270 */
[----:B------:R-:W-:Y:S05]  /*35e0*/  @!P4 BRA `(.L_x_63) ;  /* 0x000000000004c947 */ /* 0x000fea0003800000 */
[----:B------:R-:W-:Y:S01]  /*35f0*/  BPT.TRAP 0x1 ;  /* 0x000000040000795c */ /* 0x000fe20000300000 */
.L_x_63:
[----:B-1----:R-:W-:Y:S01]  /*3600*/  SHF.L.U32 R23, R12, 0x1f, RZ ;  /* 0x0000001f0c177819 */ /* 0x002fe200000006ff */
[----:B------:R-:W-:Y:S01]  /*3610*/  BSSY B1, `(.L_x_64) ;  /* 0x000000b000017945 */ /* 0x000fe20003800000 */
[C---:B------:R-:W-:Y:S01]  /*3620*/  LEA R24, R14.reuse, UR51, 0x3 ;  /* 0x000000330e187c11 */ /* 0x040fe2000f8e18ff */
[----:B------:R-:W-:Y:S01]  /*3630*/  @!P1 IMAD R14, R14, 0x1000, R73 ;  /* 0x000010000e0e9824 */ /* 0x000fe200078e0249 */
[----:B------:R-:W-:Y:S02]  /*3640*/  PLOP3.LUT P5, PT, PT, PT, PT, 0x8, 0x0 ;  /* 0x000000000000781c */ /* 0x000fe40003fae170 */
[----:B------:R-:W1:Y:S01]  /*3650*/  SYNCS.PHASECHK.TRANS64.TRYWAIT P4, [R24+URZ+0x80], R23 ;  /* 0x00008017180075a7 */ /* 0x000e62000808017f */
[----:B------:R-:W-:Y:S02]  /*3660*/  @!P1 PLOP3.LUT P5, PT, P3, PT, PT, 0x80, 0x0 ;  /* 0x000000000000981c */ /* 0x000fe40001faf070 */
[----:B------:R-:W-:-:S05]  /*3670*/  @!P1 LEA R14, R14, UR51, 0x1 ;  /* 0x000000330e0e9c11 */ /* 0x000fca000f8e08ff */
[C---:B------:R-:W-:Y:S02]  /*3680*/  @!P1 VIADD R12, R14.reuse, 0x200 ;  /* 0x000002000e0c9836 */ /* 0x040fe40000000000 */
[----:B------:R-:W-:-:S04]  /*3690*/  @!P1 VIADD R21, R14, 0x220 ;  /* 0x000002200e159836 */ /* 0x000fc80000000000 */
[----:B------:R-:W-:Y:S01]  /*36a0*/  @P5 VIADD R21, R12, 0xffffffe0 ;  /* 0xffffffe00c155836 */ /* 0x000fe20000000000 */
[----:B-1----:R-:W-:Y:S06]  /*36b0*/  @!P4 BRA `(.L_x_65) ;  /* 0x000000380080c947 */ /* 0x002fec0003800000 */
.L_x_139:
[----:B------:R-:W-:Y:S05]  /*36c0*/  BSYNC B1 ;  /* 0x0000000000017941 */ /* 0x000fea0003800000 */
.L_x_64:
[----:B------:R-:W-:Y:S05]  /*36d0*/  @!P1 WARPSYNC.ALL ;  /* 0x0000000000009948 */ /* 0x000fea0003800000 */
[----:B------:R2:W3:Y:S04]  /*36e0*/  @!P1 LDSM.16.M88.4 R4, [R14+0x200] ;  /* 0x000200000e04983b */ /* 0x0004e80000000200 */
[----:B------:R2:W4:Y:S02]  /*36f0*/  @!P1 LDSM.16.M88.4 R8, [R21] ;  /* 0x000000001508983b */ /* 0x0005240000000200 */
.L_x_62:
[----:B------:R-:W-:Y:S05]  /*3700*/  BSYNC B0 ;  /* 0x0000000000007941 */ /* 0x000fea0003800000 */
.L_x_61:
[C-C-:B------:R-:W-:Y:S01]  /*3710*/  FFMA R40, R58.reuse, R40, R15.reuse ;  /* 0x000000283a287223 */ /* 0x140fe2000000000f */
[C-C-:B------:R-:W-:Y:S01]  /*3720*/  FFMA R12, R58.reuse, R41, R15.reuse ;  /* 0x000000293a0c7223 */ /* 0x140fe2000000000f */
[C-C-:B------:R-:W-:Y:S01]  /*3730*/  FFMA R44, R58.reuse, R44, R15.reuse ;  /* 0x0000002c3a2c7223 */ /* 0x140fe2000000000f */
[C-C-:B-1----:R-:W-:Y:S01]  /*3740*/  FFMA R24, R58.reuse, R45, R15.reuse ;  /* 0x0000002d3a187223 */ /* 0x142fe2000000000f */
[C-C-:B------:R-:W-:Y:S01]  /*3750*/  FFMA R48, R58.reuse, R48, R15.reuse ;  /* 0x000000303a307223 */ /* 0x140fe2000000000f */
[C-C-:B------:R-:W-:Y:S01]  /*3760*/  FFMA R28, R58.reuse, R49, R15.reuse ;  /* 0x000000313a1c7223 */ /* 0x140fe2000000000f */
[C-C-:B------:R-:W-:Y:S01]  /*3770*/  FFMA R52, R58.reuse, R52, R15.reuse ;  /* 0x000000343a347223 */ /* 0x140fe2000000000f */
[C---:B------:R-:W-:Y:S01]  /*3780*/  FFMA R32, R58.reuse, R53, R15 ;  /* 0x000000353a207223 */ /* 0x040fe2000000000f */
[C-C-:B------:R-:W-:Y:S01]  /*3790*/  FFMA R42, R58.reuse, R42, R13.reuse ;  /* 0x0000002a3a2a7223 */ /* 0x140fe2000000000d */
[C-C-:B--2---:R-:W-:Y:S01]  /*37a0*/  FFMA R14, R58.reuse, R43, R13.reuse ;  /* 0x0000002b3a0e7223 */ /* 0x144fe2000000000d */
[C-C-:B------:R-:W-:Y:S01]  /*37b0*/  FFMA R46, R58.reuse, R46, R13.reuse ;  /* 0x0000002e3a2e7223 */ /* 0x140fe2000000000d */
[C-C-:B------:R-:W-:Y:S01]  /*37c0*/  FFMA R26, R58.reuse, R47, R13.reuse ;  /* 0x0000002f3a1a7223 */ /* 0x140fe2000000000d */
[C-C-:B------:R-:W-:Y:S01]  /*37d0*/  FFMA R50, R58.reuse, R50, R13.reuse ;  /* 0x000000323a327223 */ /* 0x140fe2000000000d */
[C-C-:B------:R-:W-:Y:S01]  /*37e0*/  FFMA R30, R58.reuse, R51, R13.reuse ;  /* 0x000000333a1e7223 */ /* 0x140fe2000000000d */
[C-C-:B------:R-:W-:Y:S01]  /*37f0*/  FFMA R54, R58.reuse, R54, R13.reuse ;  /* 0x000000363a367223 */ /* 0x140fe2000000000d */
[----:B------:R-:W-:Y:S01]  /*3800*/  FFMA R34, R58, R55, R13 ;  /* 0x000000373a227223 */ /* 0x000fe2000000000d */
[--C-:B---3--:R-:W-:Y:S01]  /*3810*/  HADD2.F32 R13, -RZ, R4.reuse.H0_H0 ;  /* 0x20000004ff0d7230 */ /* 0x108fe20000004100 */
[----:B------:R-:W-:Y:S05]  /*3820*/  WARPSYNC.ALL ;  /* 0x0000000000007948 */ /* 0x000fea0003800000 */
[----:B------:R-:W-:-:S02]  /*3830*/  HADD2.F32 R15, -RZ, R4.H1_H1 ;  /* 0x30000004ff0f7230 */ /* 0x000fc40000004100 */
[-C--:B------:R-:W-:Y:S01]  /*3840*/  FFMA R13, R13, R63.reuse, R40 ;  /* 0x0000003f0d0d7223 */ /* 0x080fe20000000028 */
[--C-:B------:R-:W-:Y:S01]  /*3850*/  HADD2.F32 R21, -RZ, R5.reuse.H0_H0 ;  /* 0x20000005ff157230 */ /* 0x100fe20000004100 */
[----:B------:R-:W-:Y:S01]  /*3860*/  BSSY B0, `(.L_x_66) ;  /* 0x000003d000007945 */ /* 0x000fe20003800000 */
[----:B------:R-:W-:Y:S02]  /*3870*/  IMAD.U32 R4, RZ, RZ, UR9 ;  /* 0x00000009ff047e24 */ /* 0x000fe4000f8e00ff */
[-C--:B------:R-:W-:Y:S01]  /*3880*/  FFMA R12, R15, R63.reuse, R12 ;  /* 0x0000003f0f0c7223 */ /* 0x080fe2000000000c */
[----:B------:R-:W-:Y:S02]  /*3890*/  HADD2.F32 R5, -RZ, R5.H1_H1 ;  /* 0x30000005ff057230 */ /* 0x000fe40000004100 */
[----:B------:R-:W-:Y:S01]  /*38a0*/  FFMA R21, R21, R63, R42 ;  /* 0x0000003f15157223 */ /* 0x000fe2000000002a */
[----:B------:R-:W-:Y:S02]  /*38b0*/  HADD2.F32 R27, -RZ, R7.H0_H0 ;  /* 0x20000007ff1b7230 */ /* 0x000fe40000004100 */
[----:B----4-:R-:W-:-:S02]  /*38c0*/  HADD2.F32 R29, -RZ, R8.H0_H0 ;  /* 0x20000008ff1d7230 */ /* 0x010fc40000004100 */
[-C--:B------:R-:W-:Y:S01]  /*38d0*/  FFMA R14, R5, R63.reuse, R14 ;  /* 0x0000003f050e7223 */ /* 0x080fe2000000000e */
[----:B------:R-:W-:Y:S02]  /*38e0*/  HADD2.F32 R31, -RZ, R8.H1_H1 ;  /* 0x30000008ff1f7230 */ /* 0x000fe40000004100 */
[-C--:B------:R-:W-:Y:S01]  /*38f0*/  FFMA R27, R27, R63.reuse, R46 ;  /* 0x0000003f1b1b7223 */ /* 0x080fe2000000002e */
[----:B------:R-:W-:Y:S02]  /*3900*/  HADD2.F32 R33, -RZ, R9.H0_H0 ;  /* 0x20000009ff217230 */ /* 0x000fe40000004100 */
[-C--:B------:R-:W-:Y:S01]  /*3910*/  FFMA R29, R29, R63.reuse, R48 ;  /* 0x0000003f1d1d7223 */ /* 0x080fe20000000030 */
[--C-:B------:R-:W-:Y:S02]  /*3920*/  HADD2.F32 R23, -RZ, R6.reuse.H0_H0 ;  /* 0x20000006ff177230 */ /* 0x100fe40000004100 */
[----:B------:R-:W-:Y:S01]  /*3930*/  FFMA R28, R31, R63, R28 ;  /* 0x0000003f1f1c7223 */ /* 0x000fe2000000001c */
[----:B------:R-:W-:-:S02]  /*3940*/  HADD2.F32 R25, -RZ, R6.H1_H1 ;  /* 0x30000006ff197230 */ /* 0x000fc40000004100 */
[-C--:B------:R-:W-:Y:S01]  /*3950*/  FFMA R33, R33, R63.reuse, R50 ;  /* 0x0000003f21217223 */ /* 0x080fe20000000032 */
[----:B------:R-:W-:Y:S02]  /*3960*/  HADD2.F32 R7, -RZ, R7.H1_H1 ;  /* 0x30000007ff077230 */ /* 0x000fe40000004100 */
[-C--:B------:R-:W-:Y:S01]  /*3970*/  FFMA R23, R23, R63.reuse, R44 ;  /* 0x0000003f17177223 */ /* 0x080fe2000000002c */
[----:B------:R-:W-:Y:S02]  /*3980*/  HADD2.F32 R9, -RZ, R9.H1_H1 ;  /* 0x30000009ff097230 */ /* 0x000fe40000004100 */
[-C--:B------:R-:W-:Y:S01]  /*3990*/  FFMA R24, R25, R63.reuse, R24 ;  /* 0x0000003f19187223 */ /* 0x080fe20000000018 */
[----:B------:R-:W-:Y:S02]  /*39a0*/  HADD2.F32 R39, -RZ, R11.H0_H0 ;  /* 0x2000000bff277230 */ /* 0x000fe40000004100 */
[----:B------:R-:W-:Y:S01]  /*39b0*/  FFMA R26, R7, R63, R26 ;  /* 0x0000003f071a7223 */ /* 0x000fe2000000001a */
[----:B------:R-:W-:-:S02]  /*39c0*/  HADD2.F32 R35, -RZ, R10.H0_H0 ;  /* 0x2000000aff237230 */ /* 0x000fc40000004100 */
[-C--:B------:R-:W-:Y:S01]  /*39d0*/  FFMA R30, R9, R63.reuse, R30 ;  /* 0x0000003f091e7223 */ /* 0x080fe2000000001e */
[----:B------:R-:W-:Y:S02]  /*39e0*/  HADD2.F32 R37, -RZ, R10.H1_H1 ;  /* 0x3000000aff257230 */ /* 0x000fe40000004100 */
[-C--:B------:R-:W-:Y:S01]  /*39f0*/  FFMA R39, R39, R63.reuse, R54 ;  /* 0x0000003f27277223 */ /* 0x080fe20000000036 */
[----:B------:R-:W-:Y:S02]  /*3a00*/  HADD2.F32 R11, -RZ, R11.H1_H1 ;  /* 0x3000000bff0b7230 */ /* 0x000fe40000004100 */
[-C--:B------:R-:W-:Y:S01]  /*3a10*/  FFMA R35, R35, R63.reuse, R52 ;  /* 0x0000003f23237223 */ /* 0x080fe20000000034 */
[----:B------:R-:W-:Y:S02]  /*3a20*/  IMAD R4, R4, 0x1000, R73 ;  /* 0x0000100004047824 */ /* 0x000fe400078e0249 */
[----:B------:R-:W-:Y:S01]  /*3a30*/  FFMA R32, R37, R63, R32 ;  /* 0x0000003f25207223 */ /* 0x000fe20000000020 */
[----:B------:R-:W-:Y:S01]  /*3a40*/  F2FP.F16.F32.PACK_AB R12, R12, R13 ;  /* 0x0000000d0c0c723e */ /* 0x000fe200000000ff */
[----:B------:R-:W-:Y:S01]  /*3a50*/  FFMA R34, R11, R63, R34 ;  /* 0x0000003f0b227223 */ /* 0x000fe20000000022 */
[----:B------:R-:W-:-:S02]  /*3a60*/  F2FP.F16.F32.PACK_AB R13, R14, R21 ;  /* 0x000000150e0d723e */ /* 0x000fc400000000ff */
[----:B------:R-:W-:Y:S02]  /*3a70*/  LEA R5, R4, UR51, 0x1 ;  /* 0x0000003304057c11 */ /* 0x000fe4000f8e08ff */
        /* <DEDUP_REMOVED lines=20> */
[----:B------:R-:W-:Y:S02]  /*3bc0*/  UIADD3 UR4, UR4, 0x200, URZ ;  /* 0x0000020004047890 */ /* 0x000fe4000fffe03f */
[----:B------:R-:W-:Y:S01]  /*3bd0*/  UIADD3.X UR13, URZ, UR57, URZ, UP0, !UPT ;  /* 0x000000393f0d7290 */ /* 0x000fe200087fe43f */
[----:B------:R-:W-:Y:S01]  /*3be0*/  UMOV UR6, UR42 ;  /* 0x0000002a00067c82 */ /* 0x000fe20008000000 */
[----:B------:R-:W-:-:S07]  /*3bf0*/  UMOV UR7, UR43 ;  /* 0x0000002b00077c82 */ /* 0x000fce0008000000 */
[----:B------:R2:W-:Y:S01]  /*3c00*/  UTMASTG.3D [UR4], [UR12] ;  /* 0x000000040c0073b5 */ /* 0x0005e20008010000 */
[----:B------:R0:W-:Y:S01]  /*3c10*/  UTMACMDFLUSH ;  /* 0x00000000000079b7 */ /* 0x0001e20000000000 */
[----:B--2---:R-:W-:-:S04]  /*3c20*/  DEPBAR.LE SB0, 0x1 ;  /* 0x000080400000791a */ /* 0x004fc80000000000 */
.L_x_67:
[----:B------:R-:W-:Y:S05]  /*3c30*/  BSYNC B0 ;  /* 0x0000000000007941 */ /* 0x000fea0003800000 */
.L_x_66:
[----:B------:R-:W-:Y:S06]  /*3c40*/  BAR.SYNC.DEFER_BLOCKING 0x1, 0x100 ;  /* 0x0044000000007b1d */ /* 0x000fec0000010000 */
[----:B------:R-:W-:Y:S04]  /*3c50*/  BSSY B0, `(.L_x_68) ;  /* 0x0000009000007945 */ /* 0x000fe80003800000 */
[----:B------:R-:W-:Y:S05]  /*3c60*/  @!P0 BRA `(.L_x_69) ;  /* 0x00000000001c8947 */ /* 0x000fea0003800000 */
[----:B------:R-:W-:-:S13]  /*3c70*/  ISETP.NE.AND P0, PT, R69, 0x3, PT ;  /* 0x000000034500780c */ /* 0x000fda0003f05270 */
[----:B------:R-:W-:Y:S05]  /*3c80*/  @!P0 BRA `(.L_x_70) ;  /* 0x0000000000048947 */ /* 0x000fea0003800000 */
[----:B------:R-:W-:Y:S01]  /*3c90*/  BPT.TRAP 0x1 ;  /* 0x000000040000795c */ /* 0x000fe20000300000 */
.L_x_70:
[----:B------:R-:W-:-:S04]  /*3ca0*/  ULEA UR4, UR36, UR51, 0x3 ;  /* 0x0000003324047291 */ /* 0x000fc8000f8e183f */
[----:B------:R-:W-:-:S04]  /*3cb0*/  UIADD3 UR4, UR4, 0x98, URZ ;  /* 0x0000009804047890 */ /* 0x000fc8000fffe03f */
[----:B------:R-:W-:-:S09]  /*3cc0*/  UPRMT UR4, UR50, 0x654, UR4 ;  /* 0x0000065432047896 */ /* 0x000fd20008000004 */
[----:B------:R-:W-:Y:S03]  /*3cd0*/  SYNCS.ARRIVE.TRANS64.RED.A1T0 RZ, [UR4], RZ ;  /* 0x000000ffffff79a7 */ /* 0x000fe60008100404 */
.L_x_69:
[----:B------:R-:W-:Y:S05]  /*3ce0*/  BSYNC B0 ;  /* 0x0000000000007941 */ /* 0x000fea0003800000 */
.L_x_68:
[----:B------:R-:W-:Y:S01]  /*3cf0*/  IADD3 R16, P0, R16, UR52, RZ ;  /* 0x0000003410107c10 */ /* 0x000fe2000ff1e0ff */
[----:B------:R-:W-:Y:S01]  /*3d00*/  ULDC.64 UR4, c[0x0][0x8f8] ;  /* 0x00023e0000047ab9 */ /* 0x000fe20000000a00 */
[----:B------:R-:W-:Y:S01]  /*3d10*/  UIADD3 UR36, UR36, 0x1, URZ ;  /* 0x0000000124247890 */ /* 0x000fe2000fffe03f */
[----:B------:R-:W-:Y:S01]  /*3d20*/  PRMT R4, RZ, 0x7610, R4 ;  /* 0x00007610ff047816 */ /* 0x000fe20000000004 */
[----:B------:R-:W-:Y:S01]  /*3d30*/  UMOV UR43, 0xffffffff ;  /* 0xffffffff002b7882 */ /* 0x000fe20000000000 */
[----:B------:R-:W-:Y:S01]  /*3d40*/  IADD3.X R17, R17, UR45, RZ, P0, !PT ;  /* 0x0000002d11117c10 */ /* 0x000fe200087fe4ff */
[----:B------:R-:W-:Y:S01]  /*3d50*/  UISETP.NE.AND UP0, UPT, UR36, 0x3, UPT ;  /* 0x000000032400788c */ /* 0x000fe2000bf05270 */
[----:B------:R-:W-:Y:S01]  /*3d60*/  ISETP.GE.U32.AND P0, PT, R16, UR4, PT ;  /* 0x0000000410007c0c */ /* 0x000fe2000bf06070 */
[----:B------:R-:W-:Y:S02]  /*3d70*/  IMAD.MOV.U32 R62, RZ, RZ, -0x1 ;  /* 0xffffffffff3e7424 */ /* 0x000fe400078e00ff */
[----:B------:R-:W-:Y:S01]  /*3d80*/  USEL UR36, UR36, URZ, UP0 ;  /* 0x0000003f24247287 */ /* 0x000fe20008000000 */
[----:B------:R-:W-:Y:S01]  /*3d90*/  ISETP.GE.U32.AND.EX P0, PT, R17, UR5, PT, P0 ;  /* 0x0000000511007c0c */ /* 0x000fe2000bf06100 */
[----:B------:R-:W-:-:S12]  /*3da0*/  IMAD.MOV.U32 R64, RZ, RZ, -0x1 ;  /* 0xffffffffff407424 */ /* 0x000fd800078e00ff */
[----:B------:R-:W-:Y:S05]  /*3db0*/  @P0 BRA `(.L_x_71) ;  /* 0x0000000400600947 */ /* 0x000fea0003800000 */
[----:B------:R-:W2:Y:S01]  /*3dc0*/  LDC.64 R10, c[0x0][0x8d0] ;  /* 0x00023400ff0a7b82 */ /* 0x000ea20000000a00 */
[----:B------:R-:W3:Y:S01]  /*3dd0*/  S2R R23, SR_CTAID.X ;  /* 0x0000000000177919 */ /* 0x000ee20000002500 */
[----:B------:R-:W-:Y:S02]  /*3de0*/  IMAD.MOV.U32 R8, RZ, RZ, R16 ;  /* 0x000000ffff087224 */ /* 0x000fe400078e0010 */
[----:B------:R-:W-:-:S04]  /*3df0*/  IMAD.MOV.U32 R9, RZ, RZ, R17 ;  /* 0x000000ffff097224 */ /* 0x000fc800078e0011 */
[----:B-1----:R-:W1:Y:S08]  /*3e00*/  LDC R12, c[0x0][0x8d8] ;  /* 0x00023600ff0c7b82 */ /* 0x002e700000000800 */
[----:B------:R-:W4:Y:S01]  /*3e10*/  LDC.64 R20, c[0x0][0x8c8] ;  /* 0x00023200ff147b82 */ /* 0x000f220000000a00 */
[----:B--2---:R-:W-:-:S04]  /*3e20*/  ISETP.NE.U32.AND P0, PT, R10, RZ, PT ;  /* 0x000000ff0a00720c */ /* 0x004fc80003f05070 */
[----:B------:R-:W-:-:S13]  /*3e30*/  ISETP.NE.AND.EX P0, PT, R11, RZ, PT, P0 ;  /* 0x000000ff0b00720c */ /* 0x000fda0003f05300 */
[----:B-1-34-:R-:W-:Y:S05]  /*3e40*/  @!P0 BRA `(.L_x_72) ;  /* 0x0000000000288947 */ /* 0x01afea0003800000 */
        /* <DEDUP_REMOVED lines=10> */
.L_x_72:
[----:B------:R-:W1:Y:S01]  /*3ef0*/  S2R R24, SR_CTAID.Y ;  /* 0x0000000000187919 */ /* 0x000e620000002600 */
[-CC-:B------:R-:W-:Y:S01]  /*3f00*/  SHF.R.U64 R31, R8, R12.reuse, R9.reuse ;  /* 0x0000000c081f7219 */ /* 0x180fe20000001209 */
[----:B------:R-:W2:Y:S01]  /*3f10*/  LDC.64 R14, c[0x0][0x8e8] ;  /* 0x00023a00ff0e7b82 */ /* 0x000ea20000000a00 */
[----:B------:R-:W-:Y:S01]  /*3f20*/  SHF.R.U32.HI R4, RZ, R12, R9 ;  /* 0x0000000cff047219 */ /* 0x000fe20000011609 */
[----:B------:R-:W-:Y:S01]  /*3f30*/  ULDC UR4, c[0x0][0x150] ;  /* 0x0000540000047ab9 */ /* 0x000fe20000000800 */
[----:B------:R-:W-:Y:S01]  /*3f40*/  IADD3 R7, P0, RZ, -R31, RZ ;  /* 0x8000001fff077210 */ /* 0x000fe20007f1e0ff */
[----:B------:R-:W-:Y:S01]  /*3f50*/  IMAD.MOV.U32 R11, RZ, RZ, -0x1 ;  /* 0xffffffffff0b7424 */ /* 0x000fe200078e00ff */
[----:B------:R-:W-:-:S03]  /*3f60*/  I2FP.F32.U32 R9, R23 ;  /* 0x0000001700097245 */ /* 0x000fc60000201000 */
[----:B------:R-:W3:Y:S01]  /*3f70*/  LDC R8, c[0x0][0x8c0] ;  /* 0x00023000ff087b82 */ /* 0x000ee20000000800 */
[----:B------:R-:W-:Y:S02]  /*3f80*/  IMAD.X R5, RZ, RZ, ~R4, P0 ;  /* 0x000000ffff057224 */ /* 0x000fe400000e0e04 */
[----:B------:R-:W-:Y:S01]  /*3f90*/  FMUL R9, R9, UR4 ;  /* 0x0000000409097c20 */ /* 0x000fe20008400000 */
[----:B------:R-:W-:Y:S01]  /*3fa0*/  ULDC UR4, c[0x0][0x154] ;  /* 0x0000550000047ab9 */ /* 0x000fe20000000800 */
[-C--:B------:R-:W-:Y:S02]  /*3fb0*/  IMAD R6, R5, R20.reuse, RZ ;  /* 0x0000001405067224 */ /* 0x080fe400078e02ff */
[C---:B------:R-:W-:Y:S01]  /*3fc0*/  IMAD.WIDE.U32 R4, R7.reuse, R20, R16 ;  /* 0x0000001407047225 */ /* 0x040fe200078e0010 */
[----:B------:R-:W4:Y:S01]  /*3fd0*/  LDC R26, c[0x0][0x900] ;  /* 0x00024000ff1a7b82 */ /* 0x000f220000000800 */
[----:B------:R-:W5:Y:S02]  /*3fe0*/  F2I.U32.TRUNC.NTZ R9, R9 ;  /* 0x0000000900097305 */ /* 0x000f64000020f000 */
[----:B------:R-:W-:-:S04]  /*3ff0*/  IMAD R7, R7, R21, R6 ;  /* 0x0000001507077224 */ /* 0x000fc800078e0206 */
[----:B------:R-:W-:Y:S01]  /*4000*/  IMAD.IADD R5, R5, 0x1, R7 ;  /* 0x0000000105057824 */ /* 0x000fe200078e0207 */
[----:B------:R-:W4:Y:S01]  /*4010*/  LDC R20, c[0x0][0x8b0] ;  /* 0x00022c00ff147b82 */ /* 0x000f220000000800 */
[----:B--2---:R-:W-:-:S04]  /*4020*/  ISETP.NE.U32.AND P0, PT, R14, RZ, PT ;  /* 0x000000ff0e00720c */ /* 0x004fc80003f05070 */
[----:B------:R-:W-:-:S03]  /*4030*/  ISETP.NE.AND.EX P0, PT, R15, RZ, PT, P0 ;  /* 0x000000ff0f00720c */ /* 0x000fc60003f05300 */
[----:B------:R-:W2:Y:S01]  /*4040*/  LDC R6, c[0x0][0x144] ;  /* 0x00005100ff067b82 */ /* 0x000ea20000000800 */
[----:B---3--:R-:W-:Y:S01]  /*4050*/  SHF.R.U64 R12, R4, R8, R5 ;  /* 0x00000008040c7219 */ /* 0x008fe20000001205 */
[----:B-----5:R-:W-:Y:S01]  /*4060*/  IMAD.MOV R9, RZ, RZ, -R9 ;  /* 0x000000ffff097224 */ /* 0x020fe200078e0a09 */
[----:B-1----:R-:W-:Y:S02]  /*4070*/  I2FP.F32.U32 R4, R24 ;  /* 0x0000001800047245 */ /* 0x002fe40000201000 */
[----:B------:R-:W-:-:S03]  /*4080*/  SHF.R.U32.HI R5, RZ, R8, R5 ;  /* 0x00000008ff057219 */ /* 0x000fc60000011605 */
[----:B------:R-:W1:Y:S01]  /*4090*/  LDC R21, c[0x0][0x148] ;  /* 0x00005200ff157b82 */ /* 0x000e620000000800 */
[----:B------:R-:W-:Y:S01]  /*40a0*/  FMUL R7, R4, UR4 ;  /* 0x0000000404077c20 */ /* 0x000fe20008400000 */
[----:B----4-:R-:W-:-:S04]  /*40b0*/  SHF.L.U32 R11, R11, R26, RZ ;  /* 0x0000001a0b0b7219 */ /* 0x010fc800000006ff */
[----:B------:R-:W-:Y:S02]  /*40c0*/  LOP3.LUT R27, RZ, R11, RZ, 0x33, !PT ;  /* 0x0000000bff1b7212 */ /* 0x000fe400078e33ff */
[----:B------:R-:W3:Y:S01]  /*40d0*/  LDC R25, c[0x0][0x8a8] ;  /* 0x00022a00ff197b82 */ /* 0x000ee20000000800 */
[-CC-:B------:R-:W-:Y:S02]  /*40e0*/  SHF.R.U64 R10, R12, R20.reuse, R5.reuse ;  /* 0x000000140c0a7219 */ /* 0x180fe40000001205 */
[----:B------:R-:W-:Y:S02]  /*40f0*/  SHF.R.U32.HI R5, RZ, R20, R5 ;  /* 0x00000014ff057219 */ /* 0x000fe40000011605 */
[----:B------:R4:W1:Y:S02]  /*4100*/  F2I.U32.TRUNC.NTZ R20, R7 ;  /* 0x0000000700147305 */ /* 0x000864000020f000 */
[-CC-:B------:R-:W-:Y:S01]  /*4110*/  SHF.R.U64 R13, R10, R26.reuse, R5.reuse ;  /* 0x0000001a0a0d7219 */ /* 0x180fe20000001205 */
[----:B------:R-:W1:Y:S01]  /*4120*/  LDC R28, c[0x0][0x8f0] ;  /* 0x00023c00ff1c7b82 */ /* 0x000e620000000800 */
[-C--:B------:R-:W-:Y:S01]  /*4130*/  SHF.R.U32.HI R5, RZ, R26.reuse, R5 ;  /* 0x0000001aff057219 */ /* 0x080fe20000011605 */
[----:B--2---:R-:W-:Y:S01]  /*4140*/  IMAD R23, R6, R9, R23 ;  /* 0x0000000906177224 */ /* 0x004fe200078e0217 */
[----:B------:R-:W-:Y:S01]  /*4150*/  SHF.L.U32 R26, R3, R26, RZ ;  /* 0x0000001a031a7219 */ /* 0x000fe200000006ff */
[----:B------:R-:W-:-:S04]  /*4160*/  IMAD.MOV.U32 R4, RZ, RZ, R13 ;  /* 0x000000ffff047224 */ /* 0x000fc800078e000d */
[----:B------:R-:W2:Y:S08]  /*4170*/  LDC R29, c[0x0][0x8e0] ;  /* 0x00023800ff1d7b82 */ /* 0x000eb00000000800 */
[----:B------:R-:W1:Y:S01]  /*4180*/  LDC R30, c[0x0][0x8b8] ;  /* 0x00022e00ff1e7b82 */ /* 0x000e620000000800 */
[----:B----4-:R-:W-:Y:S05]  /*4190*/  @!P0 BRA `(.L_x_73) ;  /* 0x0000000000288947 */ /* 0x010fea0003800000 */
[----:B------:R-:W4:Y:S02]  /*41a0*/  LDC R4, c[0x0][0x8f4] ;  /* 0x00023d00ff047b82 */ /* 0x000f240000000800 */
[----:B----4-:R-:W-:-:S05]  /*41b0*/  IADD3 R3, P0, R13, R4, RZ ;  /* 0x000000040d037210 */ /* 0x010fca0007f1e0ff */
        /* <DEDUP_REMOVED lines=8> */
.L_x_73:
[----:B------:R-:W-:Y:S01]  /*4240*/  ISETP.NE.AND P0, PT, R2, 0x1, PT ;  /* 0x000000010200780c */ /* 0x000fe20003f05270 */
[----:B-1----:R-:W-:Y:S01]  /*4250*/  IMAD.MOV R20, RZ, RZ, -R20 ;  /* 0x000000ffff147224 */ /* 0x002fe200078e0a14 */
[----:B------:R-:W-:Y:S01]  /*4260*/  SHF.R.U64 R3, R4, R28, R5 ;  /* 0x0000001c04037219 */ /* 0x000fe20000001205 */
[----:B---3--:R-:W-:Y:S01]  /*4270*/  VIADD R5, R25, 0xffffffff ;  /* 0xffffffff19057836 */ /* 0x008fe20000000000 */
[----:B------:R-:W-:Y:S02]  /*4280*/  LOP3.LUT R62, R10, R27, RZ, 0xc0, !PT ;  /* 0x0000001b0a3e7212 */ /* 0x000fe400078ec0ff */
[----:B------:R-:W-:Y:S01]  /*4290*/  R2UR UR43, R31 ;  /* 0x000000001f2b72ca */ /* 0x000fe200000e0000 */
[----:B------:R-:W-:Y:S01]  /*42a0*/  IMAD.MOV R4, RZ, RZ, -R3 ;  /* 0x000000ffff047224 */ /* 0x000fe200078e0a03 */
[----:B------:R-:W-:Y:S01]  /*42b0*/  LOP3.LUT R12, R12, R5, RZ, 0xc0, !PT ;  /* 0x000000050c0c7212 */ /* 0x000fe200078ec0ff */
[----:B------:R-:W-:Y:S02]  /*42c0*/  IMAD R62, R26, R3, R62 ;  /* 0x000000031a3e7224 */ /* 0x000fe400078e023e */
[----:B--2---:R-:W-:-:S02]  /*42d0*/  IMAD R3, R4, R29, R13 ;  /* 0x0000001d04037224 */ /* 0x004fc400078e020d */
[----:B------:R-:W-:Y:S02]  /*42e0*/  @P0 IMAD R23, R21, R20, R24 ;  /* 0x0000001415170224 */ /* 0x000fe400078e0218 */
[----:B------:R-:W-:Y:S02]  /*42f0*/  IMAD R3, R3, R25, R12 ;  /* 0x0000001903037224 */ /* 0x000fe400078e020c */
[----:B------:R-:W-:Y:S02]  /*4300*/  IMAD R62, R62, R30, R23 ;  /* 0x0000001e3e3e7224 */ /* 0x000fe400078e0217 */
[----:B------:R-:W-:-:S03]  /*4310*/  IMAD.MOV.U32 R4, RZ, RZ, 0x1 ;  /* 0x00000001ff047424 */ /* 0x000fc600078e00ff */
[----:B------:R-:W-:Y:S02]  /*4320*/  SEL R64, R3, R62, !P0 ;  /* 0x0000003e03407207 */ /* 0x000fe40004000000 */
[----:B------:R-:W-:-:S07]  /*4330*/  SEL R62, R62, R3, !P0 ;  /* 0x000000033e3e7207 */ /* 0x000fce0004000000 */
.L_x_71:
[----:B------:R-:W-:Y:S01]  /*4340*/  UIADD3 UR47, UR9, 0x1, URZ ;  /* 0x00000001092f7890 */ /* 0x000fe2000fffe03f */
[----:B------:R-:W-:Y:S01]  /*4350*/  LOP3.LUT P0, RZ, R4, 0xff, RZ, 0xc0, !PT ;  /* 0x000000ff04ff7812 */ /* 0x000fe2000780c0ff */
[----:B------:R-:W-:Y:S01]  /*4360*/  ULOP3.LUT UR39, UR8, 0x7, URZ, 0xc0, !UPT ;  /* 0x0000000708277892 */ /* 0x000fe2000f8ec03f */
[----:B------:R-:W-:Y:S01]  /*4370*/  IMAD.MOV.U32 R63, RZ, RZ, R0 ;  /* 0x000000ffff3f7224 */ /* 0x000fe200078e0000 */
[----:B------:R-:W-:Y:S02]  /*4380*/  UISETP.NE.AND UP0, UPT, UR47, 0x3, UPT ;  /* 0x000000032f00788c */ /* 0x000fe4000bf05270 */
[----:B------:R-:W-:Y:S02]  /*4390*/  UIADD3 UR37, UR37, 0x2, URZ ;  /* 0x0000000225257890 */ /* 0x000fe4000fffe03f */
[----:B------:R-:W-:Y:S02]  /*43a0*/  USEL UR48, URZ, 0x1, UP0 ;  /* 0x000000013f307887 */ /* 0x000fe40008000000 */
[----:B------:R-:W-:-:S02]  /*43b0*/  USEL UR47, UR47, URZ, UP0 ;  /* 0x0000003f2f2f7287 */ /* 0x000fc40008000000 */
[----:B------:R-:W-:Y:S02]  /*43c0*/  ULOP3.LUT UR48, UR10, UR48, URZ, 0x3c, !UPT ;  /* 0x000000300a307292 */ /* 0x000fe4000f8e3c3f */
[----:B------:R-:W-:Y:S10]  /*43d0*/  @P0 BRA `(.L_x_74) ;  /* 0xffffffd0004c0947 */ /* 0x000ff4000383ffff */
[----:B------:R-:W-:-:S13]  /*43e0*/  PLOP3.LUT P0, PT, PT, PT, PT, 0x8, 0x0 ;  /* 0x000000000000781c */ /* 0x000fda0003f0e170 */
.L_x_18:
[----:B------:R-:W-:Y:S05]  /*43f0*/  @P0 BRA `(.L_x_10) ;  /* 0x0000002800e80947 */ /* 0x000fea0003800000 */
[----:B------:R-:W-:Y:S01]  /*4400*/  ULDC.64 UR6, c[0x0][0x588] ;  /* 0x0001620000067ab9 */ /* 0x000fe20000000a00 */
[----:B------:R-:W-:Y:S01]  /*4410*/  ISETP.NE.U32.AND P1, PT, R70, RZ, PT ;  /* 0x000000ff4600720c */ /* 0x000fe20003f25070 */
[----:B------:R-:W-:-:S04]  /*4420*/  DEPBAR.LE SB0, 0x0 ;  /* 0x000080000000791a */ /* 0x000fc80000000000 */
[----:B------:R-:W-:Y:S01]  /*4430*/  ISETP.NE.U32.AND P0, PT, RZ, UR6, PT ;  /* 0x00000006ff007c0c */ /* 0x000fe2000bf05070 */
[----:B------:R-:W-:Y:S01]  /*4440*/  BSSY B0, `(.L_x_75) ;  /* 0x0000015000007945 */ /* 0x000fe20003800000 */
[----:B------:R-:W-:Y:S02]  /*4450*/  ISETP.NE.AND.EX P1, PT, R71, RZ, PT, P1 ;  /* 0x000000ff4700720c */ /* 0x000fe40003f25310 */
[----:B------:R-:W-:-:S13]  /*4460*/  ISETP.NE.AND.EX P0, PT, RZ, UR7, PT, P0 ;  /* 0x00000007ff007c0c */ /* 0x000fda000bf05300 */
[----:B------:R-:W-:Y:S05]  /*4470*/  @P0 BRA P1, `(.L_x_76) ;  /* 0x0000000000440947 */ /* 0x000fea0000800000 */
[----:B------:R-:W-:-:S04]  /*4480*/  ISETP.NE.U32.AND P0, PT, R70, RZ, PT ;  /* 0x000000ff4600720c */ /* 0x000fc80003f05070 */
[----:B------:R-:W-:-:S13]  /*4490*/  ISETP.NE.AND.EX P0, PT, R71, RZ, PT, P0 ;  /* 0x000000ff4700720c */ /* 0x000fda0003f05300 */
[----:B------:R-:W-:Y:S05]  /*44a0*/  @!P0 BRA `(.L_x_77) ;  /* 0x00000000002c8947 */ /* 0x000fea0003800000 */
[----:B------:R-:W-:-:S13]  /*44b0*/  LOP3.LUT P0, RZ, R56, 0xff, RZ, 0xc0, !PT ;  /* 0x000000ff38ff7812 */ /* 0x000fda000780c0ff */
[----:B------:R-:W-:Y:S05]  /*44c0*/  @!P0 BRA `(.L_x_78) ;  /* 0x0000000000108947 */ /* 0x000fea0003800000 */
[----:B-----5:R-:W-:-:S13]  /*44d0*/  FSETP.NEU.AND P0, PT, R57, RZ, PT ;  /* 0x000000ff3900720b */ /* 0x020fda0003f0d000 */
[----:B------:R-:W-:Y:S05]  /*44e0*/  @!P0 BREAK B0 ;  /* 0x0000000000008942 */ /* 0x000fea0003800000 */
[----:B------:R-:W-:Y:S05]  /*44f0*/  @P0 BRA `(.L_x_76) ;  /* 0x0000000000240947 */ /* 0x000fea0003800000 */
[----:B------:R-:W-:Y:S05]  /*4500*/  BRA `(.L_x_10) ;  /* 0x0000002800a47947 */ /* 0x000fea0003800000 */
.L_x_78:
[----:B------:R-:W-:-:S04]  /*4510*/  ISETP.NE.U32.AND P0, PT, RZ, UR6, PT ;  /* 0x00000006ff007c0c */ /* 0x000fc8000bf05070 */
[----:B------:R-:W-:-:S13]  /*4520*/  ISETP.NE.AND.EX P0, PT, RZ, UR7, PT, P0 ;  /* 0x00000007ff007c0c */ /* 0x000fda000bf05300 */
[----:B------:R-:W-:Y:S05]  /*4530*/  @!P0 BREAK B0 ;  /* 0x0000000000008942 */ /* 0x000fea0003800000 */
[----:B------:R-:W-:Y:S05]  /*4540*/  @P0 BRA `(.L_x_76) ;  /* 0x0000000000100947 */ /* 0x000fea0003800000 */
[----:B------:R-:W-:Y:S05]  /*4550*/  BRA `(.L_x_10) ;  /* 0x0000002800907947 */ /* 0x000fea0003800000 */
.L_x_77:
[----:B-----5:R-:W-:-:S13]  /*4560*/  FSETP.NEU.AND P0, PT, R57, RZ, PT ;  /* 0x000000ff3900720b */ /* 0x020fda0003f0d000 */
[----:B------:R-:W-:Y:S05]  /*4570*/  @!P0 BREAK B0 ;  /* 0x0000000000008942 */ /* 0x000fea0003800000 */
[----:B------:R-:W-:Y:S05]  /*4580*/  @!P0 BRA `(.L_x_10) ;  /* 0x0000002800848947 */ /* 0x000fea0003800000 */
.L_x_76:
[----:B------:R-:W-:Y:S05]  /*4590*/  BSYNC B0 ;  /* 0x0000000000007941 */ /* 0x000fea0003800000 */
.L_x_75:
[----:B------:R-:W-:-:S04]  /*45a0*/  LOP3.LUT R19, R19, 0x1, RZ, 0xfc, !PT ;  /* 0x0000000113137812 */ /* 0x000fc800078efcff */
[----:B------:R-:W-:-:S13]  /*45b0*/  ISETP.NE.AND P0, PT, R19, 0x3, PT ;  /* 0x000000031300780c */ /* 0x000fda0003f05270 */
[----:B------:R-:W-:Y:S05]  /*45c0*/  @!P0 BRA `(.L_x_79) ;  /* 0x0000000000048947 */ /* 0x000fea0003800000 */
[----:B------:R-:W-:Y:S01]  /*45d0*/  BPT.TRAP 0x1 ;  /* 0x000000040000795c */ /* 0x000fe20000300000 */
.L_x_79:
[----:B------:R-:W3:Y:S01]  /*45e0*/  S2UR UR5, SR_CgaCtaId ;  /* 0x00000000000579c3 */ /* 0x000ee20000008800 */
[----:B------:R-:W-:Y:S02]  /*45f0*/  UMOV UR4, 0x400 ;  /* 0x0000040000047882 */ /* 0x000fe40000000000 */
[----:B---3--:R-:W-:-:S04]  /*4600*/  ULEA UR4, UR5, UR4, 0x18 ;  /* 0x0000000405047291 */ /* 0x008fc8000f8ec03f */
[----:B------:R-:W-:-:S04]  /*4610*/  ULEA UR4, UR36, UR4, 0x3 ;  /* 0x0000000424047291 */ /* 0x000fc8000f8e183f */
[----:B------:R-:W-:-:S04]  /*4620*/  UIADD3 UR4, UR4, 0x98, URZ ;  /* 0x0000009804047890 */ /* 0x000fc8000fffe03f */
[----:B------:R-:W-:-:S09]  /*4630*/  UPRMT UR4, UR5, 0x654, UR4 ;  /* 0x0000065405047896 */ /* 0x000fd20008000004 */
[----:B------:R-:W-:Y:S01]  /*4640*/  SYNCS.ARRIVE.TRANS64.RED.A1T0 RZ, [UR4], RZ ;  /* 0x000000ffffff79a7 */ /* 0x000fe20008100404 */
[----:B------:R-:W-:Y:S05]  /*4650*/  BRA `(.L_x_10) ;  /* 0x0000002800507947 */ /* 0x000fea0003800000 */
.L_x_9:
[----:B------:R-:W-:Y:S01]  /*4660*/  ULDC.64 UR4, c[0x0][0x8f8] ;  /* 0x00023e0000047ab9 */ /* 0x000fe20000000a00 */
[----:B------:R-:W-:Y:S01]  /*4670*/  PRMT R11, RZ, 0x7610, R11 ;  /* 0x00007610ff0b7816 */ /* 0x000fe2000000000b */
[----:B------:R-:W-:Y:S01]  /*4680*/  IMAD.MOV.U32 R13, RZ, RZ, -0x1 ;  /* 0xffffffffff0d7424 */ /* 0x000fe200078e00ff */
[----:B------:R-:W-:Y:S01]  /*4690*/  ISETP.GE.U32.AND P0, PT, R16, UR4, PT ;  /* 0x0000000410007c0c */ /* 0x000fe2000bf06070 */
[----:B------:R-:W-:Y:S02]  /*46a0*/  IMAD.MOV.U32 R7, RZ, RZ, -0x1 ;  /* 0xffffffffff077424 */ /* 0x000fe400078e00ff */
[----:B------:R-:W-:Y:S01]  /*46b0*/  IMAD.MOV.U32 R6, RZ, RZ, -0x1 ;  /* 0xffffffffff067424 */ /* 0x000fe200078e00ff */
[----:B------:R-:W-:-:S13]  /*46c0*/  ISETP.GE.U32.AND.EX P0, PT, R17, UR5, PT, P0 ;  /* 0x0000000511007c0c */ /* 0x000fda000bf06100 */
        /* <DEDUP_REMOVED lines=19> */
.L_x_81:
[-CC-:B------:R-:W-:Y:S01]  /*4800*/  SHF.R.U64 R20, R14, R24.reuse, R15.reuse ;  /* 0x000000180e147219 */ /* 0x180fe2000000120f */
[----:B------:R-:W1:Y:S01]  /*4810*/  LDC R28, c[0x0][0x8c0] ;  /* 0x00023000ff1c7b82 */ /* 0x000e620000000800 */
[----:B------:R-:W-:Y:S01]  /*4820*/  SHF.R.U32.HI R6, RZ, R24, R15 ;  /* 0x00000018ff067219 */ /* 0x000fe2000001160f */
[----:B------:R-:W-:Y:S01]  /*4830*/  ULDC UR4, c[0x0][0x150] ;  /* 0x0000540000047ab9 */ /* 0x000fe20000000800 */
[----:B------:R-:W-:Y:S01]  /*4840*/  IADD3 R9, P0, RZ, -R20, RZ ;  /* 0x80000014ff097210 */ /* 0x000fe20007f1e0ff */
[----:B------:R-:W-:Y:S01]  /*4850*/  IMAD.MOV.U32 R13, RZ, RZ, -0x1 ;  /* 0xffffffffff0d7424 */ /* 0x000fe200078e00ff */
[----:B------:R-:W-:-:S03]  /*4860*/  I2FP.F32.U32 R11, R8 ;  /* 0x00000008000b7245 */ /* 0x000fc60000201000 */
[----:B------:R-:W2:Y:S01]  /*4870*/  LDC.64 R30, c[0x0][0x8e8] ;  /* 0x00023a00ff1e7b82 */ /* 0x000ea20000000a00 */
[----:B------:R-:W-:Y:S02]  /*4880*/  IMAD.X R7, RZ, RZ, ~R6, P0 ;  /* 0x000000ffff077224 */ /* 0x000fe400000e0e06 */
[----:B------:R-:W-:Y:S01]  /*4890*/  FMUL R11, R11, UR4 ;  /* 0x000000040b0b7c20 */ /* 0x000fe20008400000 */
[----:B------:R-:W-:Y:S01]  /*48a0*/  ULDC UR4, c[0x0][0x154] ;  /* 0x0000550000047ab9 */ /* 0x000fe20000000800 */
[-C--:B------:R-:W-:Y:S02]  /*48b0*/  IMAD R12, R7, R26.reuse, RZ ;  /* 0x0000001a070c7224 */ /* 0x080fe400078e02ff */
[C---:B------:R-:W-:Y:S01]  /*48c0*/  IMAD.WIDE.U32 R6, R9.reuse, R26, R16 ;  /* 0x0000001a09067225 */ /* 0x040fe200078e0010 */
[----:B------:R-:W3:Y:S01]  /*48d0*/  LDC R24, c[0x0][0x8b0] ;  /* 0x00022c00ff187b82 */ /* 0x000ee20000000800 */
[----:B------:R-:W4:Y:S02]  /*48e0*/  F2I.U32.TRUNC.NTZ R11, R11 ;  /* 0x0000000b000b7305 */ /* 0x000f24000020f000 */
[----:B------:R-:W-:-:S04]  /*48f0*/  IMAD R9, R9, R27, R12 ;  /* 0x0000001b09097224 */ /* 0x000fc800078e020c */
[----:B------:R-:W-:Y:S01]  /*4900*/  IMAD.IADD R7, R7, 0x1, R9 ;  /* 0x0000000107077824 */ /* 0x000fe200078e0209 */
[----:B------:R-:W3:Y:S04]  /*4910*/  LDC R25, c[0x0][0x148] ;  /* 0x00005200ff197b82 */ /* 0x000ee80000000800 */
[----:B-1----:R-:W-:Y:S02]  /*4920*/  SHF.R.U64 R14, R6, R28, R7 ;  /* 0x0000001c060e7219 */ /* 0x002fe40000001207 */
[----:B------:R-:W-:Y:S02]  /*4930*/  I2FP.F32.U32 R6, R10 ;  /* 0x0000000a00067245 */ /* 0x000fe40000201000 */
[----:B------:R-:W1:Y:S01]  /*4940*/  LDC R9, c[0x0][0x144] ;  /* 0x00005100ff097b82 */ /* 0x000e620000000800 */
[----:B--2---:R-:W-:Y:S01]  /*4950*/  ISETP.NE.U32.AND P0, PT, R30, RZ, PT ;  /* 0x000000ff1e00720c */ /* 0x004fe20003f05070 */
[----:B----4-:R-:W-:Y:S01]  /*4960*/  IMAD.MOV R11, RZ, RZ, -R11 ;  /* 0x000000ffff0b7224 */ /* 0x010fe200078e0a0b */
[----:B------:R-:W-:Y:S01]  /*4970*/  SHF.R.U32.HI R7, RZ, R28, R7 ;  /* 0x0000001cff077219 */ /* 0x000fe20000011607 */
[----:B------:R-:W-:Y:S01]  /*4980*/  FMUL R12, R6, UR4 ;  /* 0x00000004060c7c20 */ /* 0x000fe20008400000 */
[----:B------:R-:W-:Y:S01]  /*4990*/  ISETP.NE.AND.EX P0, PT, R31, RZ, PT, P0 ;  /* 0x000000ff1f00720c */ /* 0x000fe20003f05300 */
[----:B------:R-:W-:-:S02]  /*49a0*/  ULDC UR4, c[0x0][0x900] ;  /* 0x0002400000047ab9 */ /* 0x000fc40000000800 */
[----:B------:R-:W2:Y:S01]  /*49b0*/  LDC R26, c[0x0][0x8a8] ;  /* 0x00022a00ff1a7b82 */ /* 0x000ea20000000800 */
[-CC-:B---3--:R-:W-:Y:S02]  /*49c0*/  SHF.R.U64 R21, R14, R24.reuse, R7.reuse ;  /* 0x000000180e157219 */ /* 0x188fe40000001207 */
[----:B------:R-:W-:Y:S02]  /*49d0*/  SHF.R.U32.HI R6, RZ, R24, R7 ;  /* 0x00000018ff067219 */ /* 0x000fe40000011607 */
[----:B------:R3:W4:Y:S01]  /*49e0*/  F2I.U32.TRUNC.NTZ R24, R12 ;  /* 0x0000000c00187305 */ /* 0x000722000020f000 */
[----:B------:R-:W-:Y:S02]  /*49f0*/  SHF.L.U32 R32, R13, UR4, RZ ;  /* 0x000000040d207c19 */ /* 0x000fe400080006ff */
[----:B------:R-:W2:Y:S01]  /*4a00*/  LDC R27, c[0x0][0x8f0] ;  /* 0x00023c00ff1b7b82 */ /* 0x000ea20000000800 */
[--C-:B------:R-:W-:Y:S02]  /*4a10*/  SHF.R.U64 R23, R21, UR4, R6.reuse ;  /* 0x0000000415177c19 */ /* 0x100fe40008001206 */
[----:B------:R-:W-:-:S03]  /*4a20*/  SHF.R.U32.HI R7, RZ, UR4, R6 ;  /* 0x00000004ff077c19 */ /* 0x000fc60008011606 */
[----:B------:R-:W-:Y:S02]  /*4a30*/  IMAD.MOV.U32 R6, RZ, RZ, R23 ;  /* 0x000000ffff067224 */ /* 0x000fe400078e0017 */
[----:B------:R-:W2:Y:S01]  /*4a40*/  LDC R29, c[0x0][0x8e0] ;  /* 0x00023800ff1d7b82 */ /* 0x000ea20000000800 */
[----:B-1----:R-:W-:-:S07]  /*4a50*/  IMAD R28, R9, R11, R8 ;  /* 0x0000000b091c7224 */ /* 0x002fce00078e0208 */
[----:B------:R-:W1:Y:S01]  /*4a60*/  LDC R33, c[0x0][0x8b8] ;  /* 0x00022e00ff217b82 */ /* 0x000e620000000800 */
[----:B---34-:R-:W-:Y:S05]  /*4a70*/  @!P0 BRA `(.L_x_82) ;  /* 0x0000000000288947 */ /* 0x018fea0003800000 */
        /* <DEDUP_REMOVED lines=10> */
.L_x_82:
[----:B------:R-:W-:Y:S01]  /*4b20*/  ISETP.NE.AND P0, PT, R2, 0x1, PT ;  /* 0x000000010200780c */ /* 0x000fe20003f05270 */
[----:B------:R-:W-:Y:S01]  /*4b30*/  USHF.L.U32 UR4, UR44, UR4, URZ ;  /* 0x000000042c047299 */ /* 0x000fe2000800063f */
[----:B------:R-:W-:Y:S01]  /*4b40*/  LOP3.LUT R32, RZ, R32, RZ, 0x33, !PT ;  /* 0x00000020ff207212 */ /* 0x000fe200078e33ff */
[----:B--2---:R-:W-:Y:S01]  /*4b50*/  VIADD R9, R26, 0xffffffff ;  /* 0xffffffff1a097836 */ /* 0x004fe20000000000 */
[----:B------:R-:W-:Y:S01]  /*4b60*/  SHF.R.U64 R7, R6, R27, R7 ;  /* 0x0000001b06077219 */ /* 0x000fe20000001207 */
[----:B------:R-:W-:Y:S01]  /*4b70*/  IMAD.MOV R24, RZ, RZ, -R24 ;  /* 0x000000ffff187224 */ /* 0x000fe200078e0a18 */
[----:B------:R-:W-:Y:S01]  /*4b80*/  LOP3.LUT R6, R21, R32, RZ, 0xc0, !PT ;  /* 0x0000002015067212 */ /* 0x000fe200078ec0ff */
[----:B------:R-:W-:Y:S02]  /*4b90*/  IMAD.MOV.U32 R11, RZ, RZ, 0x1 ;  /* 0x00000001ff0b7424 */ /* 0x000fe400078e00ff */
[----:B------:R-:W-:Y:S02]  /*4ba0*/  IMAD.MOV R8, RZ, RZ, -R7 ;  /* 0x000000ffff087224 */ /* 0x000fe400078e0a07 */
[----:B------:R-:W-:Y:S01]  /*4bb0*/  IMAD R13, R7, UR4, R6 ;  /* 0x00000004070d7c24 */ /* 0x000fe2000f8e0206 */
[----:B------:R-:W-:Y:S01]  /*4bc0*/  LOP3.LUT R7, R14, R9, RZ, 0xc0, !PT ;  /* 0x000000090e077212 */ /* 0x000fe200078ec0ff */
[----:B------:R-:W-:-:S02]  /*4bd0*/  @P0 IMAD R28, R25, R24, R10 ;  /* 0x00000018191c0224 */ /* 0x000fc400078e020a */
[----:B------:R-:W-:Y:S02]  /*4be0*/  IMAD R6, R8, R29, R23 ;  /* 0x0000001d08067224 */ /* 0x000fe400078e0217 */
[----:B-1----:R-:W-:Y:S02]  /*4bf0*/  IMAD R13, R13, R33, R28 ;  /* 0x000000210d0d7224 */ /* 0x002fe400078e021c */
[----:B------:R-:W-:-:S05]  /*4c00*/  IMAD R6, R6, R26, R7 ;  /* 0x0000001a06067224 */ /* 0x000fca00078e0207 */
[----:B------:R-:W-:Y:S02]  /*4c10*/  SEL R7, R6, R13, !P0 ;  /* 0x0000000d06077207 */ /* 0x000fe40004000000 */
[----:B------:R-:W-:Y:S01]  /*4c20*/  SEL R13, R13, R6, !P0 ;  /* 0x000000060d0d7207 */ /* 0x000fe20004000000 */
[----:B------:R-:W-:-:S07]  /*4c30*/  IMAD.MOV.U32 R6, RZ, RZ, R20 ;  /* 0x000000ffff067224 */ /* 0x000fce00078e0014 */
.L_x_80:
[----:B------:R-:W-:-:S08]  /*4c40*/  NOP ;  /* 0x0000000000007918 */ /* 0x000fd00000000000 */
[----:B------:R-:W1:-:S00]  /*4c50*/  USETMAXREG.DEALLOC.CTAPOOL 0x28 ;  /* 0x00000028000079c8 */ /* 0x000e4000080e0500 */
[----:B-1----:R-:W-:-:S13]  /*4c60*/  ISETP.NE.AND P0, PT, R0, 0x1, PT ;  /* 0x000000010000780c */ /* 0x002fda0003f05270 */
[----:B------:R-:W-:Y:S05]  /*4c70*/  @!P0 BRA `(.L_x_10) ;  /* 0x0000002000c88947 */ /* 0x000fea0003800000 */
[----:B------:R-:W-:Y:S05]  /*4c80*/  @!P3 BRA `(.L_x_83) ;  /* 0x000000100054b947 */ /* 0x000fea0003800000 */
[----:B------:R-:W-:-:S04]  /*4c90*/  PRMT R3, R3, 0x9910, RZ ;  /* 0x0000991003037816 */ /* 0x000fc800000000ff */
[----:B------:R-:W-:-:S04]  /*4ca0*/  ISETP.NE.AND P0, PT, R3, RZ, PT ;  /* 0x000000ff0300720c */ /* 0x000fc80003f05270 */
[----:B------:R-:W-:-:S13]  /*4cb0*/  ISETP.NE.OR P0, PT, R0, 0x2, !P0 ;  /* 0x000000020000780c */ /* 0x000fda0004705670 */
[----:B------:R-:W-:Y:S05]  /*4cc0*/  @P0 BRA `(.L_x_10) ;  /* 0x0000002000b40947 */ /* 0x000fea0003800000 */
[----:B------:R-:W-:-:S13]  /*4cd0*/  LOP3.LUT P1, RZ, R11, 0xff, RZ, 0xc0, !PT ;  /* 0x000000ff0bff7812 */ /* 0x000fda000782c0ff */
[----:B------:R-:W-:Y:S05]  /*4ce0*/  @!P1 BRA `(.L_x_84) ;  /* 0x0000000000189947 */ /* 0x000fea0003800000 */
[----:B------:R-:W-:Y:S01]  /*4cf0*/  UMOV UR4, 0x400 ;  /* 0x0000040000047882 */ /* 0x000fe20000000000 */
[----:B------:R-:W-:Y:S01]  /*4d00*/  IMAD.MOV.U32 R0, RZ, RZ, RZ ;  /* 0x000000ffff007224 */ /* 0x000fe200078e00ff */
[----:B------:R-:W-:-:S04]  /*4d10*/  ULEA UR4, UR46, UR4, 0x18 ;  /* 0x000000042e047291 */ /* 0x000fc8000f8ec03f */
[----:B------:R-:W-:-:S05]  /*4d20*/  SHF.L.U32 R0, R0, 0x1f, RZ ;  /* 0x0000001f00007819 */ /* 0x000fca00000006ff */
[----:B------:R-:W1:Y:S02]  /*4d30*/  SYNCS.PHASECHK.TRANS64.TRYWAIT P0, [UR4+0xb8], R0 ;  /* 0x0000b800ff0075a7 */ /* 0x000e640008000144 */
[----:B-1----:R-:W-:Y:S05]  /*4d40*/  @!P0 BRA `(.L_x_85) ;  /* 0x0000002000f08947 */ /* 0x002fea0003800000 */
.L_x_84:
[----:B------:R-:W-:Y:S01]  /*4d50*/  PRMT R9, RZ, 0x7610, R9 ;  /* 0x00007610ff097816 */ /* 0x000fe20000000009 */
[----:B------:R-:W-:Y:S06]  /*4d60*/  @P2 BRA `(.L_x_86) ;  /* 0x0000000000242947 */ /* 0x000fec0003800000 */
[----:B------:R-:W-:Y:S02]  /*4d70*/  ULDC.64 UR4, c[0x0][0x588] ;  /* 0x0001620000047ab9 */ /* 0x000fe40000000a00 */
[----:B------:R-:W-:-:S04]  /*4d80*/  ISETP.NE.U32.AND P0, PT, RZ, UR4, PT ;  /* 0x00000004ff007c0c */ /* 0x000fc8000bf05070 */
[----:B------:R-:W-:-:S13]  /*4d90*/  ISETP.NE.AND.EX P0, PT, RZ, UR5, PT, P0 ;  /* 0x00000005ff007c0c */ /* 0x000fda000bf05300 */
[----:B------:R-:W-:Y:S05]  /*4da0*/  @!P0 BRA `(.L_x_87) ;  /* 0x00000000000c8947 */ /* 0x000fea0003800000 */
[----:B------:R3:W5:Y:S01]  /*4db0*/  LDG.E R11, desc[UR54][R4.64] ;  /* 0x00000036040b7981 */ /* 0x000762000c1e1900 */
[----:B------:R-:W-:Y:S01]  /*4dc0*/  IMAD.MOV.U32 R9, RZ, RZ, 0x1 ;  /* 0x00000001ff097424 */ /* 0x000fe200078e00ff */
[----:B------:R-:W-:Y:S06]  /*4dd0*/  BRA `(.L_x_86) ;  /* 0x0000000000087947 */ /* 0x000fec0003800000 */
.L_x_87:
[----:B------:R-:W2:Y:S01]  /*4de0*/  LDC R11, c[0x0][0x580] ;  /* 0x00016000ff0b7b82 */ /* 0x000ea20000000800 */
[----:B------:R-:W-:-:S07]  /*4df0*/  IMAD.MOV.U32 R9, RZ, RZ, 0x1 ;  /* 0x00000001ff097424 */ /* 0x000fce00078e00ff */
.L_x_86:
[----:B------:R-:W-:Y:S01]  /*4e00*/  UMOV UR4, URZ ;  /* 0x0000003f00047c82 */ /* 0x000fe20008000000 */
[----:B-1----:R-:W-:Y:S01]  /*4e10*/  IMAD.MOV.U32 R0, RZ, RZ, 0x1 ;  /* 0x00000001ff007424 */ /* 0x002fe200078e00ff */
[----:B------:R-:W-:Y:S06]  /*4e20*/  @!P1 BRA `(.L_x_88) ;  /* 0x0000000c00489947 */ /* 0x000fec0003800000 */
[----:B------:R-:W1:Y:S01]  /*4e30*/  LDC R3, c[0x0][0x8a8] ;  /* 0x00022a00ff037b82 */ /* 0x000e620000000800 */
[----:B------:R-:W-:Y:S01]  /*4e40*/  IMAD.MOV.U32 R0, RZ, RZ, -0x1 ;  /* 0xffffffffff007424 */ /* 0x000fe200078e00ff */
[----:B------:R-:W-:Y:S01]  /*4e50*/  ULDC UR5, c[0x0][0x900] ;  /* 0x0002400000057ab9 */ /* 0x000fe20000000800 */
[----:B------:R-:W-:Y:S01]  /*4e60*/  LOP3.LUT R10, R19, 0x2, RZ, 0xfc, !PT ;  /* 0x00000002130a7812 */ /* 0x000fe200078efcff */
[----:B------:R-:W-:Y:S01]  /*4e70*/  ULDC.64 UR14, c[0x0][0x198] ;  /* 0x00006600000e7ab9 */ /* 0x000fe20000000a00 */
[----:B------:R-:W-:Y:S01]  /*4e80*/  UMOV UR4, URZ ;  /* 0x0000003f00047c82 */ /* 0x000fe20008000000 */
[----:B------:R-:W-:Y:S01]  /*4e90*/  SHF.L.U32 R8, R0, UR5, RZ ;  /* 0x0000000500087c19 */ /* 0x000fe200080006ff */
[----:B------:R-:W-:Y:S01]  /*4ea0*/  IMAD.MOV.U32 R0, RZ, RZ, 0x1 ;  /* 0x00000001ff007424 */ /* 0x000fe200078e00ff */
[----:B------:R-:W-:Y:S02]  /*4eb0*/  USHF.L.U32 UR13, UR44, UR5, URZ ;  /* 0x000000052c0d7299 */ /* 0x000fe4000800063f */
[----:B------:R-:W-:Y:S01]  /*4ec0*/  LOP3.LUT R8, RZ, R8, RZ, 0x33, !PT ;  /* 0x00000008ff087212 */ /* 0x000fe200078e33ff */
[----:B------:R-:W-:Y:S01]  /*4ed0*/  ULDC.64 UR22, c[0x0][0x588] ;  /* 0x0001620000167ab9 */ /* 0x000fe20000000a00 */
[----:B------:R-:W-:Y:S01]  /*4ee0*/  ULDC.64 UR24, c[0x0][0x8f8] ;  /* 0x00023e0000187ab9 */ /* 0x000fe20000000a00 */
[----:B------:R-:W-:Y:S01]  /*4ef0*/  ULDC.64 UR26, c[0x0][0x590] ;  /* 0x00016400001a7ab9 */ /* 0x000fe20000000a00 */
[----:B-1----:R-:W-:-:S07]  /*4f00*/  VIADD R3, R3, 0xffffffff ;  /* 0xffffffff03037836 */ /* 0x002fce0000000000 */
.L_x_108:
[----:B------:R-:W-:Y:S02]  /*4f10*/  ISETP.NE.U32.AND P0, PT, RZ, UR26, PT ;  /* 0x0000001aff007c0c */ /* 0x000fe4000bf05070 */
[----:B------:R-:W-:Y:S02]  /*4f20*/  R2UR UR19, R13 ;  /* 0x000000000d1372ca */ /* 0x000fe400000e0000 */
[----:B------:R-:W-:Y:S02]  /*4f30*/  R2UR UR18, R7 ;  /* 0x00000000071272ca */ /* 0x000fe400000e0000 */
[----:B------:R-:W-:-:S09]  /*4f40*/  ISETP.NE.AND.EX P0, PT, RZ, UR27, PT, P0 ;  /* 0x0000001bff007c0c */ /* 0x000fd2000bf05300 */
[----:B------:R-:W-:Y:S02]  /*4f50*/  USHF.L.U32 UR19, UR19, 0x7, URZ ;  /* 0x0000000713137899 */ /* 0x000fe4000800063f */
[----:B------:R-:W-:Y:S02]  /*4f60*/  USHF.L.U32 UR18, UR18, 0x6, URZ ;  /* 0x0000000612127899 */ /* 0x000fe4000800063f */
[----:B------:R-:W-:Y:S10]  /*4f70*/  @!P0 BRA `(.L_x_89) ;  /* 0x00000000002c8947 */ /* 0x000ff40003800000 */
[----:B------:R-:W-:-:S04]  /*4f80*/  ISETP.NE.U32.AND P1, PT, RZ, UR22, PT ;  /* 0x00000016ff007c0c */ /* 0x000fc8000bf25070 */
[----:B------:R-:W-:-:S13]  /*4f90*/  ISETP.NE.AND.EX P1, PT, RZ, UR23, PT, P1 ;  /* 0x00000017ff007c0c */ /* 0x000fda000bf25310 */
[----:B------:R-:W-:Y:S05]  /*4fa0*/  @!P1 BRA `(.L_x_90) ;  /* 0x0000000000189947 */ /* 0x000fea0003800000 */
[----:B---3--:R-:W1:Y:S01]  /*4fb0*/  LDC.64 R4, c[0x0][0x588] ;  /* 0x00016200ff047b82 */ /* 0x008e620000000a00 */
[----:B------:R-:W-:-:S04]  /*4fc0*/  IMAD R7, R6, UR26, RZ ;  /* 0x0000001a06077c24 */ /* 0x000fc8000f8e02ff */
[----:B-1----:R-:W-:-:S05]  /*4fd0*/  IMAD.WIDE R4, R7, 0x4, R4 ;  /* 0x0000000407047825 */ /* 0x002fca00078e0204 */
[----:B--2--5:R4:W5:Y:S01]  /*4fe0*/  LDG.E R11, desc[UR54][R4.64] ;  /* 0x00000036040b7981 */ /* 0x024962000c1e1900 */
[----:B------:R-:W-:Y:S01]  /*4ff0*/  IMAD.MOV.U32 R9, RZ, RZ, 0x1 ;  /* 0x00000001ff097424 */ /* 0x000fe200078e00ff */
[----:B------:R-:W-:Y:S06]  /*5000*/  BRA `(.L_x_89) ;  /* 0x0000000000087947 */ /* 0x000fec0003800000 */
.L_x_90:
[----:B--2--5:R-:W1:Y:S01]  /*5010*/  LDC R11, c[0x0][0x580] ;  /* 0x00016000ff0b7b82 */ /* 0x024e620000000800 */
[----:B------:R-:W-:-:S07]  /*5020*/  IMAD.MOV.U32 R9, RZ, RZ, 0x1 ;  /* 0x00000001ff097424 */ /* 0x000fce00078e00ff */
.L_x_89:
[----:B------:R-:W-:Y:S05]  /*5030*/  @!P0 BRA `(.L_x_91) ;  /* 0x00000000001c8947 */ /* 0x000fea0003800000 */
[----:B------:R-:W-:-:S13]  /*5040*/  LOP3.LUT P2, RZ, R9, 0xff, RZ, 0xc0, !PT ;  /* 0x000000ff09ff7812 */ /* 0x000fda000784c0ff */
[----:B---34-:R-:W3:Y:S02]  /*5050*/  @!P2 LDC.64 R4, c[0x0][0x588] ;  /* 0x00016200ff04ab82 */ /* 0x018ee40000000a00 */
[----:B---3--:R-:W-:-:S04]  /*5060*/  @!P2 ISETP.NE.U32.AND P0, PT, R4, RZ, PT ;  /* 0x000000ff0400a20c */ /* 0x008fc80003f05070 */
[----:B------:R-:W-:Y:S02]  /*5070*/  @!P2 ISETP.NE.AND.EX P1, PT, R5, RZ, PT, P0 ;  /* 0x000000ff0500a20c */ /* 0x000fe40003f25300 */
[----:B-12--5:R-:W-:Y:S02]  /*5080*/  @P2 FSETP.EQ.AND P0, PT, R11, RZ, PT ;  /* 0x000000ff0b00220b */ /* 0x026fe40003f02000 */
[----:B------:R-:W-:Y:S01]  /*5090*/  @!P2 PLOP3.LUT P0, PT, P1, PT, PT, 0x8, 0x0 ;  /* 0x000000000000a81c */ /* 0x000fe20000f0e170 */
[----:B------:R-:W-:-:S12]  /*50a0*/  BRA `(.L_x_92) ;  /* 0x0000000000047947 */ /* 0x000fd80003800000 */
.L_x_91:
[----:B-12--5:R-:W-:-:S13]  /*50b0*/  FSETP.EQ.AND P0, PT, R11, RZ, PT ;  /* 0x000000ff0b00720b */ /* 0x026fda0003f02000 */
.L_x_92:
[----:B------:R-:W-:Y:S02]  /*50c0*/  ISETP.NE.AND P2, PT, R10, 0x3, PT ;  /* 0x000000030a00780c */ /* 0x000fe40003f45270 */
[----:B------:R-:W-:-:S04]  /*50d0*/  ELECT P1, URZ, PT ;  /* 0x00000000003f782f */ /* 0x000fc80003820000 */
[----:B------:R-:W-:-:S07]  /*50e0*/  PLOP3.LUT P0, PT, P1, P0, PT, 0x20, 0x0 ;  /* 0x000000000000781c */ /* 0x000fce0000f00470 */
[----:B------:R-:W-:Y:S06]  /*50f0*/  @!P2 BRA `(.L_x_93) ;  /* 0x000000000004a947 */ /* 0x000fec0003800000 */
[----:B------:R-:W-:Y:S01]  /*5100*/  BPT.TRAP 0x1 ;  /* 0x000000040000795c */ /* 0x000fe20000300000 */
.L_x_93:
[----:B------:R-:W1:Y:S01]  /*5110*/  S2UR UR46, SR_CgaCtaId ;  /* 0x00000000002e79c3 */ /* 0x000e620000008800 */
[----:B------:R-:W-:Y:S01]  /*5120*/  UMOV UR5, 0x400 ;  /* 0x0000040000057882 */ /* 0x000fe20000000000 */
[----:B---34-:R-:W-:Y:S01]  /*5130*/  SHF.L.U32 R4, R0, 0x1f, RZ ;  /* 0x0000001f00047819 */ /* 0x018fe200000006ff */
[----:B-1----:R-:W-:-:S04]  /*5140*/  ULEA UR6, UR46, UR5, 0x18 ;  /* 0x000000052e067291 */ /* 0x002fc8000f8ec03f */
[----:B------:R-:W-:-:S09]  /*5150*/  ULEA UR5, UR4, UR6, 0x3 ;  /* 0x0000000604057291 */ /* 0x000fd2000f8e183f */
[----:B------:R-:W1:Y:S02]  /*5160*/  SYNCS.PHASECHK.TRANS64.TRYWAIT P1, [UR5+0x98], R4 ;  /* 0x00009804ff0075a7 */ /* 0x000e640008020145 */
[----:B-1----:R-:W-:Y:S05]  /*5170*/  @!P1 BRA `(.L_x_94) ;  /* 0x0000001c00fc9947 */ /* 0x002fea0003800000 */
.L_x_140:
[----:B------:R-:W-:Y:S04]  /*5180*/  BSSY B0, `(.L_x_95) ;  /* 0x000000f000007945 */ /* 0x000fe80003800000 */
[----:B------:R-:W-:Y:S05]  /*5190*/  @!P0 BRA `(.L_x_96) ;  /* 0x0000000000348947 */ /* 0x000fea0003800000 */
[----:B------:R-:W-:Y:S01]  /*51a0*/  ULEA UR16, UR4, UR6, 0xd ;  /* 0x0000000604107291 */ /* 0x000fe2000f8e683f */
[----:B------:R-:W-:Y:S01]  /*51b0*/  R2UR UR20, R6 ;  /* 0x00000000061472ca */ /* 0x000fe200000e0000 */
[----:B------:R-:W-:Y:S02]  /*51c0*/  UIADD3 UR8, UP0, UR14, 0x3f0, URZ ;  /* 0x000003f00e087890 */ /* 0x000fe4000ff1e03f */
[----:B------:R-:W-:Y:S02]  /*51d0*/  UIADD3 UR17, UR5, 0x80, URZ ;  /* 0x0000008005117890 */ /* 0x000fe4000fffe03f */
[----:B------:R-:W-:Y:S02]  /*51e0*/  UIADD3 UR16, UR16, 0x200, URZ ;  /* 0x0000020010107890 */ /* 0x000fe4000fffe03f */
[----:B------:R-:W-:Y:S01]  /*51f0*/  UIADD3.X UR9, URZ, UR15, URZ, UP0, !UPT ;  /* 0x0000000f3f097290 */ /* 0x000fe200087fe43f */
[----:B------:R-:W-:Y:S01]  /*5200*/  UMOV UR10, 0x0 ;  /* 0x00000000000a7882 */ /* 0x000fe20000000000 */
[----:B------:R-:W-:-:S07]  /*5210*/  UMOV UR11, 0x10000000 ;  /* 0x10000000000b7882 */ /* 0x000fce0000000000 */
[----:B------:R2:W-:Y:S02]  /*5220*/  UTMALDG.3D [UR16], [UR8], desc[UR10] ;  /* 0x00000a10080075b4 */ /* 0x0005e40008011000 */
[----:B--2---:R-:W-:Y:S05]  /*5230*/  @!P2 BRA `(.L_x_97) ;  /* 0x000000000004a947 */ /* 0x004fea0003800000 */
[----:B------:R-:W-:Y:S01]  /*5240*/  BPT.TRAP 0x1 ;  /* 0x000000040000795c */ /* 0x000fe20000300000 */
.L_x_97:
[----:B-1----:R-:W1:Y:S02]  /*5250*/  LDC R4, c[0x0][0x800] ;  /* 0x00020000ff047b82 */ /* 0x002e640000000800 */
[----:B-1----:R2:W-:Y:S02]  /*5260*/  SYNCS.ARRIVE.TRANS64.RED.A0TR RZ, [UR5+0x80], R4 ;  /* 0x00008004ffff79a7 */ /* 0x0025e40008300405 */
.L_x_96:
[----:B------:R-:W-:Y:S05]  /*5270*/  BSYNC B0 ;  /* 0x0000000000007941 */ /* 0x000fea0003800000 */
.L_x_95:
[----:B------:R-:W-:Y:S05]  /*5280*/  @!P2 BRA `(.L_x_98) ;  /* 0x000000000004a947 */ /* 0x000fea0003800000 */
[----:B------:R-:W-:Y:S01]  /*5290*/  BPT.TRAP 0x1 ;  /* 0x000000040000795c */ /* 0x000fe20000300000 */
.L_x_98:
[----:B------:R-:W-:Y:S02]  /*52a0*/  UIADD3 UR5, UR5, 0x80, URZ ;  /* 0x0000008005057890 */ /* 0x000fe4000fffe03f */
[----:B------:R-:W-:Y:S02]  /*52b0*/  UIADD3 UR4, UR4, 0x1, URZ ;  /* 0x0000000104047890 */ /* 0x000fe4000fffe03f */
[----:B------:R-:W-:Y:S02]  /*52c0*/  UPRMT UR5, UR46, 0x654, UR5 ;  /* 0x000006542e057896 */ /* 0x000fe40008000005 */
[----:B------:R-:W-:-:S04]  /*52d0*/  UISETP.NE.AND UP0, UPT, UR4, 0x3, UPT ;  /* 0x000000030400788c */ /* 0x000fc8000bf05270 */
[----:B------:R-:W-:-:S03]  /*52e0*/  USEL UR7, URZ, 0x1, UP0 ;  /* 0x000000013f077887 */ /* 0x000fc60008000000 */
[----:B------:R-:W-:Y:S01]  /*52f0*/  SYNCS.ARRIVE.TRANS64.RED.A1T0 RZ, [UR5], RZ ;  /* 0x000000ffffff79a7 */ /* 0x000fe20008100405 */
[----:B------:R-:W-:Y:S02]  /*5300*/  USEL UR5, UR4, URZ, UP0 ;  /* 0x0000003f04057287 */ /* 0x000fe40008000000 */
[----:B-1----:R-:W-:Y:S01]  /*5310*/  LOP3.LUT R5, R0, UR7, RZ, 0x3c, !PT ;  /* 0x0000000700057c12 */ /* 0x002fe2000f8e3cff */
[----:B------:R-:W-:Y:S09]  /*5320*/  @!P2 BRA `(.L_x_99) ;  /* 0x000000000004a947 */ /* 0x000ff20003800000 */
[----:B------:R-:W-:Y:S01]  /*5330*/  BPT.TRAP 0x1 ;  /* 0x000000040000795c */ /* 0x000fe20000300000 */
.L_x_99:
[----:B------:R-:W-:Y:S01]  /*5340*/  ULEA UR4, UR5, UR6, 0x3 ;  /* 0x0000000605047291 */ /* 0x000fe2000f8e183f */
[----:B------:R-:W-:-:S08]  /*5350*/  SHF.L.U32 R0, R5, 0x1f, RZ ;  /* 0x0000001f05007819 */ /* 0x000fd000000006ff */
[----:B------:R-:W1:Y:S02]  /*5360*/  SYNCS.PHASECHK.TRANS64.TRYWAIT P1, [UR4+0x98], R0 ;  /* 0x00009800ff0075a7 */ /* 0x000e640008020144 */
[----:B-1----:R-:W-:Y:S05]  /*5370*/  @!P1 BRA `(.L_x_100) ;  /* 0x0000001c00949947 */ /* 0x002fea0003800000 */
.L_x_141:
[----:B------:R-:W-:Y:S04]  /*5380*/  BSSY B0, `(.L_x_101) ;  /* 0x0000011000007945 */ /* 0x000fe80003800000 */
[----:B------:R-:W-:Y:S05]  /*5390*/  @!P0 BRA `(.L_x_102) ;  /* 0x00000000003c8947 */ /* 0x000fea0003800000 */
[----:B------:R-:W-:Y:S01]  /*53a0*/  ULEA UR8, UR5, UR6, 0xd ;  /* 0x0000000605087291 */ /* 0x000fe2000f8e683f */
[----:B------:R-:W-:Y:S01]  /*53b0*/  R2UR UR12, R6 ;  /* 0x00000000060c72ca */ /* 0x000fe200000e0000 */
[----:B------:R-:W-:Y:S02]  /*53c0*/  UIADD3 UR16, UP0, UR14, 0x3f0, URZ ;  /* 0x000003f00e107890 */ /* 0x000fe4000ff1e03f */
[----:B------:R-:W-:Y:S02]  /*53d0*/  UIADD3 UR10, UR18, 0x20, URZ ;  /* 0x00000020120a7890 */ /* 0x000fe4000fffe03f */
[----:B------:R-:W-:Y:S02]  /*53e0*/  UIADD3 UR9, UR4, 0x80, URZ ;  /* 0x0000008004097890 */ /* 0x000fe4000fffe03f */
[----:B------:R-:W-:Y:S02]  /*53f0*/  UIADD3 UR8, UR8, 0x200, URZ ;  /* 0x0000020008087890 */ /* 0x000fe4000fffe03f */
[----:B------:R-:W-:Y:S01]  /*5400*/  UIADD3.X UR17, URZ, UR15, URZ, UP0, !UPT ;  /* 0x0000000f3f117290 */ /* 0x000fe200087fe43f */
[----:B------:R-:W-:Y:S01]  /*5410*/  UMOV UR20, 0x0 ;  /* 0x0000000000147882 */ /* 0x000fe20000000000 */
[----:B------:R-:W-:Y:S01]  /*5420*/  UMOV UR21, 0x10000000 ;  /* 0x1000000000157882 */ /* 0x000fe20000000000 */
[----:B------:R-:W-:-:S06]  /*5430*/  UMOV UR11, UR19 ;  /* 0x00000013000b7c82 */ /* 0x000fcc0008000000 */
[----:B------:R3:W-:Y:S02]  /*5440*/  UTMALDG.3D [UR8], [UR16], desc[UR20] ;  /* 0x00001408100075b4 */ /* 0x0007e40008011000 */
[----:B---3--:R-:W-:Y:S05]  /*5450*/  @!P2 BRA `(.L_x_103) ;  /* 0x000000000004a947 */ /* 0x008fea0003800000 */
[----:B------:R-:W-:Y:S01]  /*5460*/  BPT.TRAP 0x1 ;  /* 0x000000040000795c */ /* 0x000fe20000300000 */
.L_x_103:
[----:B-1----:R-:W1:Y:S02]  /*5470*/  LDC R0, c[0x0][0x800] ;  /* 0x00020000ff007b82 */ /* 0x002e640000000800 */
[----:B-1----:R3:W-:Y:S02]  /*5480*/  SYNCS.ARRIVE.TRANS64.RED.A0TR RZ, [UR4+0x80], R0 ;  /* 0x00008000ffff79a7 */ /* 0x0027e40008300404 */
.L_x_102:
[----:B------:R-:W-:Y:S05]  /*5490*/  BSYNC B0 ;  /* 0x0000000000007941 */ /* 0x000fea0003800000 */
.L_x_101:
[----:B------:R-:W-:Y:S05]  /*54a0*/  @!P2 BRA `(.L_x_104) ;  /* 0x000000000004a947 */ /* 0x000fea0003800000 */
[----:B------:R-:W-:Y:S01]  /*54b0*/  BPT.TRAP 0x1 ;  /* 0x000000040000795c */ /* 0x000fe20000300000 */
.L_x_104:
[----:B------:R-:W-:Y:S01]  /*54c0*/  UIADD3 UR4, UR4, 0x80, URZ ;  /* 0x0000008004047890 */ /* 0x000fe2000fffe03f */
[----:B------:R-:W-:Y:S01]  /*54d0*/  IADD3 R16, P0, R16, UR52, RZ ;  /* 0x0000003410107c10 */ /* 0x000fe2000ff1e0ff */
[----:B------:R-:W-:Y:S01]  /*54e0*/  IMAD.MOV.U32 R13, RZ, RZ, -0x1 ;  /* 0xffffffffff0d7424 */ /* 0x000fe200078e00ff */
[----:B--2---:R-:W-:Y:S01]  /*54f0*/  PRMT R4, RZ, 0x7610, R4 ;  /* 0x00007610ff047816 */ /* 0x004fe20000000004 */
[----:B------:R-:W-:Y:S01]  /*5500*/  UPRMT UR4, UR46, 0x654, UR4 ;  /* 0x000006542e047896 */ /* 0x000fe20008000004 */
[----:B------:R-:W-:Y:S01]  /*5510*/  IADD3.X R17, R17, UR45, RZ, P0, !PT ;  /* 0x0000002d11117c10 */ /* 0x000fe200087fe4ff */
[----:B-1----:R-:W-:Y:S01]  /*5520*/  IMAD.MOV.U32 R7, RZ, RZ, -0x1 ;  /* 0xffffffffff077424 */ /* 0x002fe200078e00ff */
[----:B------:R-:W-:Y:S01]  /*5530*/  ISETP.GE.U32.AND P0, PT, R16, UR24, PT ;  /* 0x0000001810007c0c */ /* 0x000fe2000bf06070 */
[----:B------:R-:W-:-:S03]  /*5540*/  IMAD.MOV.U32 R6, RZ, RZ, -0x1 ;  /* 0xffffffffff067424 */ /* 0x000fc600078e00ff */
[----:B------:R-:W-:Y:S02]  /*5550*/  ISETP.GE.U32.AND.EX P0, PT, R17, UR25, PT, P0 ;  /* 0x0000001911007c0c */ /* 0x000fe4000bf06100 */
[----:B------:R-:W-:Y:S01]  /*5560*/  SYNCS.ARRIVE.TRANS64.RED.A1T0 RZ, [UR4], RZ ;  /* 0x000000ffffff79a7 */ /* 0x000fe20008100404 */
[----:B------:R-:W-:-:S04]  /*5570*/  UIADD3 UR4, UR5, 0x1, URZ ;  /* 0x0000000105047890 */ /* 0x000fc8000fffe03f */
[----:B------:R-:W-:-:S04]  /*5580*/  UISETP.NE.AND UP0, UPT, UR4, 0x3, UPT ;  /* 0x000000030400788c */ /* 0x000fc8000bf05270 */
[----:B------:R-:W-:Y:S02]  /*5590*/  USEL UR5, URZ, 0x1, UP0 ;  /* 0x000000013f057887 */ /* 0x000fe40008000000 */
[----:B------:R-:W-:-:S04]  /*55a0*/  USEL UR4, UR4, URZ, UP0 ;  /* 0x0000003f04047287 */ /* 0x000fc80008000000 */
[----:B---3--:R-:W-:Y:S01]  /*55b0*/  LOP3.LUT R0, R5, UR5, RZ, 0x3c, !PT ;  /* 0x0000000505007c12 */ /* 0x008fe2000f8e3cff */
[----:B------:R-:W-:Y:S07]  /*55c0*/  @P0 BRA `(.L_x_105) ;  /* 0x0000000400580947 */ /* 0x000fee0003800000 */
[----:B------:R-:W1:Y:S01]  /*55d0*/  S2R R15, SR_CTAID.X ;  /* 0x00000000000f7919 */ /* 0x000e620000002500 */
[----:B------:R-:W2:Y:S01]  /*55e0*/  LDC.64 R12, c[0x0][0x8d0] ;  /* 0x00023400ff0c7b82 */ /* 0x000ea20000000a00 */
[----:B------:R-:W-:Y:S01]  /*55f0*/  ULDC UR5, c[0x0][0x150] ;  /* 0x0000540000057ab9 */ /* 0x000fe20000000800 */
[----:B------:R-:W-:Y:S01]  /*5600*/  IMAD.MOV.U32 R7, RZ, RZ, R16 ;  /* 0x000000ffff077224 */ /* 0x000fe200078e0010 */
[----:B------:R-:W3:Y:S01]  /*5610*/  S2R R18, SR_CTAID.Y ;  /* 0x0000000000127919 */ /* 0x000ee20000002600 */
[----:B------:R-:W-:-:S04]  /*5620*/  IMAD.MOV.U32 R21, RZ, RZ, R17 ;  /* 0x000000ffff157224 */ /* 0x000fc800078e0011 */
[----:B------:R-:W4:Y:S08]  /*5630*/  LDC R22, c[0x0][0x144] ;  /* 0x00005100ff167b82 */ /* 0x000f300000000800 */
[----:B------:R-:W4:Y:S01]  /*5640*/  LDC R20, c[0x0][0x8d8] ;  /* 0x00023600ff147b82 */ /* 0x000f220000000800 */
[----:B--2---:R-:W-:-:S04]  /*5650*/  ISETP.NE.U32.AND P0, PT, R12, RZ, PT ;  /* 0x000000ff0c00720c */ /* 0x004fc80003f05070 */
[----:B------:R-:W-:Y:S02]  /*5660*/  ISETP.NE.AND.EX P0, PT, R13, RZ, PT, P0 ;  /* 0x000000ff0d00720c */ /* 0x000fe40003f05300 */
[----:B-1----:R-:W-:Y:S02]  /*5670*/  I2FP.F32.U32 R4, R15 ;  /* 0x0000000f00047245 */ /* 0x002fe40000201000 */
[----:B---3--:R-:W-:-:S03]  /*5680*/  I2FP.F32.U32 R23, R18 ;  /* 0x0000001200177245 */ /* 0x008fc60000201000 */
[----:B------:R-:W-:-:S04]  /*5690*/  FMUL R4, R4, UR5 ;  /* 0x0000000504047c20 */ /* 0x000fc80008400000 */
[----:B------:R1:W2:Y:S02]  /*56a0*/  F2I.U32.TRUNC.NTZ R14, R4 ;  /* 0x00000004000e7305 */ /* 0x0002a4000020f000 */
[----:B----4-:R-:W-:Y:S05]  /*56b0*/  @!P0 BRA `(.L_x_106) ;  /* 0x0000000000308947 */ /* 0x010fea0003800000 */
[----:B------:R-:W3:Y:S02]  /*56c0*/  LDC R5, c[0x0][0x8dc] ;  /* 0x00023700ff057b82 */ /* 0x000ee40000000800 */
[----:B---3--:R-:W-:-:S05]  /*56d0*/  IADD3 R5, P0, R16, R5, RZ ;  /* 0x0000000510057210 */ /* 0x008fca0007f1e0ff */
[----:B------:R-:W-:-:S04]  /*56e0*/  IMAD.X R21, RZ, RZ, R17, P0 ;  /* 0x000000ffff157224 */ /* 0x000fc800000e0611 */
[----:B------:R-:W-:-:S04]  /*56f0*/  IMAD.WIDE.U32 R6, R21, R12, RZ ;  /* 0x0000000c15067225 */ /* 0x000fc800078e00ff */
[----:B------:R-:W-:-:S04]  /*5700*/  IMAD.WIDE.U32 R6, P0, R5, R13, R6 ;  /* 0x0000000d05067225 */ /* 0x000fc80007800006 */
[----:B-1----:R-:W-:-:S04]  /*5710*/  IMAD.WIDE.U32 R4, R5, R12, RZ ;  /* 0x0000000c05047225 */ /* 0x002fc800078e00ff */
[----:B------:R-:W-:Y:S01]  /*5720*/  IMAD.MOV.U32 R4, RZ, RZ, R7 ;  /* 0x000000ffff047224 */ /* 0x000fe200078e0007 */
[----:B------:R-:W-:Y:S01]  /*5730*/  IADD3 RZ, P1, R5, R6, RZ ;  /* 0x0000000605ff7210 */ /* 0x000fe20007f3e0ff */
[----:B------:R-:W-:-:S04]  /*5740*/  IMAD.X R5, RZ, RZ, RZ, P0 ;  /* 0x000000ffff057224 */ /* 0x000fc800000e06ff */
[----:B------:R-:W-:-:S04]  /*5750*/  IMAD.WIDE.U32.X R4, R21, R13, R4, P1 ;  /* 0x0000000d15047225 */ /* 0x000fc800008e0404 */
[----:B------:R-:W-:Y:S02]  /*5760*/  IMAD.MOV.U32 R7, RZ, RZ, R4 ;  /* 0x000000ffff077224 */ /* 0x000fe400078e0004 */
[----:B------:R-:W-:-:S07]  /*5770*/  IMAD.MOV.U32 R21, RZ, RZ, R5 ;  /* 0x000000ffff157224 */ /* 0x000fce00078e0005 */
.L_x_106:
[----:B------:R-:W-:Y:S01]  /*5780*/  ULDC UR5, c[0x0][0x154] ;  /* 0x0000550000057ab9 */ /* 0x000fe20000000800 */
[----:B------:R-:W3:Y:S01]  /*5790*/  LDC R13, c[0x0][0x148] ;  /* 0x00005200ff0d7b82 */ /* 0x000ee20000000800 */
[----:B------:R-:W-:Y:S01]  /*57a0*/  FMUL R23, R23, UR5 ;  /* 0x0000000517177c20 */ /* 0x000fe20008400000 */
[----:B------:R-:W-:Y:S01]  /*57b0*/  ISETP.NE.AND P2, PT, R2, 0x1, PT ;  /* 0x000000010200780c */ /* 0x000fe20003f45270 */
[----:B--2---:R-:W-:Y:S01]  /*57c0*/  IMAD.MOV R6, RZ, RZ, -R14 ;  /* 0x000000ffff067224 */ /* 0x004fe200078e0a0e */
[-CC-:B------:R-:W-:Y:S02]  /*57d0*/  SHF.R.U64 R14, R7, R20.reuse, R21.reuse ;  /* 0x00000014070e7219 */ /* 0x180fe40000001215 */
[----:B------:R-:W-:Y:S01]  /*57e0*/  SHF.R.U32.HI R20, RZ, R20, R21 ;  /* 0x00000014ff147219 */ /* 0x000fe20000011615 */
[----:B------:R-:W2:Y:S01]  /*57f0*/  F2I.U32.TRUNC.NTZ R23, R23 ;  /* 0x0000001700177305 */ /* 0x000ea2000020f000 */
[----:B-1----:R-:W1:Y:S01]  /*5800*/  LDC.64 R4, c[0x0][0x8c8] ;  /* 0x00023200ff047b82 */ /* 0x002e620000000a00 */
[----:B------:R-:W-:Y:S01]  /*5810*/  IADD3 R21, P0, RZ, -R14, RZ ;  /* 0x8000000eff157210 */ /* 0x000fe20007f1e0ff */
[----:B------:R-:W-:-:S04]  /*5820*/  IMAD R15, R22, R6, R15 ;  /* 0x00000006160f7224 */ /* 0x000fc800078e020f */
[----:B------:R-:W-:Y:S02]  /*5830*/  IMAD.X R7, RZ, RZ, ~R20, P0 ;  /* 0x000000ffff077224 */ /* 0x000fe400000e0e14 */
[----:B------:R-:W4:Y:S01]  /*5840*/  LDC R24, c[0x0][0x8c0] ;  /* 0x00023000ff187b82 */ /* 0x000f220000000800 */
[----:B--2---:R-:W-:-:S07]  /*5850*/  IMAD.MOV R12, RZ, RZ, -R23 ;  /* 0x000000ffff0c7224 */ /* 0x004fce00078e0a17 */
[----:B------:R-:W2:Y:S01]  /*5860*/  LDC R27, c[0x0][0x900] ;  /* 0x00024000ff1b7b82 */ /* 0x000ea20000000800 */
[----:B---3--:R-:W-:-:S07]  /*5870*/  @P2 IMAD R15, R13, R12, R18 ;  /* 0x0000000c0d0f2224 */ /* 0x008fce00078e0212 */
[----:B------:R-:W3:Y:S01]  /*5880*/  LDC.64 R12, c[0x0][0x8e8] ;  /* 0x00023a00ff0c7b82 */ /* 0x000ee20000000a00 */
[----:B-1----:R-:W-:-:S04]  /*5890*/  IMAD R6, R7, R4, RZ ;  /* 0x0000000407067224 */ /* 0x002fc800078e02ff */
[C---:B------:R-:W-:Y:S02]  /*58a0*/  IMAD R7, R21.reuse, R5, R6 ;  /* 0x0000000515077224 */ /* 0x040fe400078e0206 */
[----:B------:R-:W-:Y:S01]  /*58b0*/  IMAD.WIDE.U32 R4, R21, R4, R16 ;  /* 0x0000000415047225 */ /* 0x000fe200078e0010 */
[----:B------:R-:W1:Y:S03]  /*58c0*/  LDC R6, c[0x0][0x8b0] ;  /* 0x00022c00ff067b82 */ /* 0x000e660000000800 */
[----:B------:R-:W-:-:S05]  /*58d0*/  IMAD.IADD R5, R5, 0x1, R7 ;  /* 0x0000000105057824 */ /* 0x000fca00078e0207 */
[----:B------:R-:W2:Y:S01]  /*58e0*/  LDC R25, c[0x0][0x8f0] ;  /* 0x00023c00ff197b82 */ /* 0x000ea20000000800 */
[-CC-:B----4-:R-:W-:Y:S02]  /*58f0*/  SHF.R.U64 R22, R4, R24.reuse, R5.reuse ;  /* 0x0000001804167219 */ /* 0x190fe40000001205 */
[----:B------:R-:W-:-:S05]  /*5900*/  SHF.R.U32.HI R5, RZ, R24, R5 ;  /* 0x00000018ff057219 */ /* 0x000fca0000011605 */
[----:B------:R-:W4:Y:S01]  /*5910*/  LDC R21, c[0x0][0x8e0] ;  /* 0x00023800ff157b82 */ /* 0x000f220000000800 */
[----:B---3--:R-:W-:-:S04]  /*5920*/  ISETP.NE.U32.AND P0, PT, R12, RZ, PT ;  /* 0x000000ff0c00720c */ /* 0x008fc80003f05070 */
[----:B------:R-:W-:-:S03]  /*5930*/  ISETP.NE.AND.EX P0, PT, R13, RZ, PT, P0 ;  /* 0x000000ff0d00720c */ /* 0x000fc60003f05300 */
[----:B------:R-:W3:Y:S01]  /*5940*/  LDC R20, c[0x0][0x8b8] ;  /* 0x00022e00ff147b82 */ /* 0x000ee20000000800 */
[-CC-:B-1----:R-:W-:Y:S02]  /*5950*/  SHF.R.U64 R23, R22, R6.reuse, R5.reuse ;  /* 0x0000000616177219 */ /* 0x182fe40000001205 */
[----:B------:R-:W-:-:S04]  /*5960*/  SHF.R.U32.HI R4, RZ, R6, R5 ;  /* 0x00000006ff047219 */ /* 0x000fc80000011605 */
[-CC-:B--2---:R-:W-:Y:S01]  /*5970*/  SHF.R.U64 R24, R23, R27.reuse, R4.reuse ;  /* 0x0000001b17187219 */ /* 0x184fe20000001204 */
[----:B------:R-:W1:Y:S01]  /*5980*/  LDC R18, c[0x0][0x8a8] ;  /* 0x00022a00ff127b82 */ /* 0x000e620000000800 */
[----:B------:R-:W-:-:S03]  /*5990*/  SHF.R.U32.HI R27, RZ, R27, R4 ;  /* 0x0000001bff1b7219 */ /* 0x000fc60000011604 */
[----:B------:R-:W-:Y:S02]  /*59a0*/  IMAD.MOV.U32 R4, RZ, RZ, R24 ;  /* 0x000000ffff047224 */ /* 0x000fe400078e0018 */
[----:B------:R-:W-:Y:S01]  /*59b0*/  IMAD.MOV.U32 R5, RZ, RZ, R27 ;  /* 0x000000ffff057224 */ /* 0x000fe200078e001b */
[----:B------:R-:W-:Y:S06]  /*59c0*/  @!P0 BRA `(.L_x_107) ;  /* 0x0000000000288947 */ /* 0x000fec0003800000 */
[----:B------:R-:W2:Y:S02]  /*59d0*/  LDC R5, c[0x0][0x8f4] ;  /* 0x00023d00ff057b82 */ /* 0x000ea40000000800 */
[----:B--2---:R-:W-:-:S05]  /*59e0*/  IADD3 R5, P0, R24, R5, RZ ;  /* 0x0000000518057210 */ /* 0x004fca0007f1e0ff */
[----:B------:R-:W-:-:S04]  /*59f0*/  IMAD.X R27, RZ, RZ, R27, P0 ;  /* 0x000000ffff1b7224 */ /* 0x000fc800000e061b */
[----:B------:R-:W-:-:S04]  /*5a00*/  IMAD.WIDE.U32 R6, R27, R12, RZ ;  /* 0x0000000c1b067225 */ /* 0x000fc800078e00ff */
[----:B------:R-:W-:-:S04]  /*5a10*/  IMAD.WIDE.U32 R6, P0, R5, R13, R6 ;  /* 0x0000000d05067225 */ /* 0x000fc80007800006 */
[----:B------:R-:W-:-:S04]  /*5a20*/  IMAD.WIDE.U32 R4, R5, R12, RZ ;  /* 0x0000000c05047225 */ /* 0x000fc800078e00ff */
[----:B------:R-:W-:Y:S01]  /*5a30*/  IMAD.MOV.U32 R4, RZ, RZ, R7 ;  /* 0x000000ffff047224 */ /* 0x000fe200078e0007 */
[----:B------:R-:W-:Y:S01]  /*5a40*/  IADD3 RZ, P1, R5, R6, RZ ;  /* 0x0000000605ff7210 */ /* 0x000fe20007f3e0ff */
[----:B------:R-:W-:-:S04]  /*5a50*/  IMAD.X R5, RZ, RZ, RZ, P0 ;  /* 0x000000ffff057224 */ /* 0x000fc800000e06ff */
[----:B------:R-:W-:-:S08]  /*5a60*/  IMAD.WIDE.U32.X R4, R27, R13, R4, P1 ;  /* 0x0000000d1b047225 */ /* 0x000fd000008e0404 */
.L_x_107:
[----:B------:R-:W-:Y:S01]  /*5a70*/  SHF.R.U64 R4, R4, R25, R5 ;  /* 0x0000001904047219 */ /* 0x000fe20000001205 */
[----:B------:R-:W-:Y:S01]  /*5a80*/  IMAD.MOV.U32 R6, RZ, RZ, R14 ;  /* 0x000000ffff067224 */ /* 0x000fe200078e000e */
[----:B------:R-:W-:Y:S02]  /*5a90*/  LOP3.LUT R23, R23, R8, RZ, 0xc0, !PT ;  /* 0x0000000817177212 */ /* 0x000fe400078ec0ff */
[----:B------:R-:W-:Y:S01]  /*5aa0*/  LOP3.LUT R22, R22, R3, RZ, 0xc0, !PT ;  /* 0x0000000316167212 */ /* 0x000fe200078ec0ff */
[----:B------:R-:W-:Y:S02]  /*5ab0*/  IMAD.MOV R5, RZ, RZ, -R4 ;  /* 0x000000ffff057224 */ /* 0x000fe400078e0a04 */
[----:B------:R-:W-:Y:S02]  /*5ac0*/  IMAD R23, R4, UR13, R23 ;  /* 0x0000000d04177c24 */ /* 0x000fe4000f8e0217 */
[----:B----4-:R-:W-:Y:S02]  /*5ad0*/  IMAD R21, R5, R21, R24 ;  /* 0x0000001505157224 */ /* 0x010fe400078e0218 */
[----:B---3--:R-:W-:-:S02]  /*5ae0*/  IMAD R15, R23, R20, R15 ;  /* 0x00000014170f7224 */ /* 0x008fc400078e020f */
[----:B-1----:R-:W-:Y:S02]  /*5af0*/  IMAD R18, R21, R18, R22 ;  /* 0x0000001215127224 */ /* 0x002fe400078e0216 */
[----:B------:R-:W-:-:S03]  /*5b00*/  IMAD.MOV.U32 R4, RZ, RZ, 0x1 ;  /* 0x00000001ff047424 */ /* 0x000fc600078e00ff */
[----:B------:R-:W-:Y:S02]  /*5b10*/  SEL R7, R18, R15, !P2 ;  /* 0x0000000f12077207 */ /* 0x000fe40005000000 */
[----:B------:R-:W-:-:S07]  /*5b20*/  SEL R13, R15, R18, !P2 ;  /* 0x000000120f0d7207 */ /* 0x000fce0005000000 */
.L_x_105:
[----:B------:R-:W-:-:S13]  /*5b30*/  LOP3.LUT P0, RZ, R4, 0xff, RZ, 0xc0, !PT ;  /* 0x000000ff04ff7812 */ /* 0x000fda000780c0ff */
[----:B------:R-:W-:Y:S05]  /*5b40*/  @P0 BRA `(.L_x_108) ;  /* 0xfffffff000f00947 */ /* 0x000fea000383ffff */
.L_x_88:
[----:B------:R-:W-:-:S13]  /*5b50*/  ELECT P0, URZ, PT ;  /* 0x00000000003f782f */ /* 0x000fda0003800000 */
[----:B------:R-:W-:Y:S05]  /*5b60*/  @!P0 BRA `(.L_x_10) ;  /* 0x00000014000c8947 */ /* 0x000fea0003800000 */
[----:B------:R-:W-:-:S04]  /*5b70*/  LOP3.LUT R19, R19, 0x2, RZ, 0xfc, !PT ;  /* 0x0000000213137812 */ /* 0x000fc800078efcff */
[----:B------:R-:W-:-:S13]  /*5b80*/  ISETP.NE.AND P1, PT, R19, 0x3, PT ;  /* 0x000000031300780c */ /* 0x000fda0003f25270 */
[----:B------:R-:W-:Y:S05]  /*5b90*/  @!P1 BRA `(.L_x_109) ;  /* 0x0000000000049947 */ /* 0x000fea0003800000 */
[----:B------:R-:W-:Y:S01]  /*5ba0*/  BPT.TRAP 0x1 ;  /* 0x000000040000795c */ /* 0x000fe20000300000 */
.L_x_109:
[----:B------:R-:W-:Y:S01]  /*5bb0*/  IMAD.U32 R7, RZ, RZ, UR46 ;  /* 0x0000002eff077e24 */ /* 0x000fe2000f8e00ff */
[----:B------:R-:W-:Y:S01]  /*5bc0*/  MOV R2, 0x400 ;  /* 0x0000040000027802 */ /* 0x000fe20000000f00 */
[----:B---3--:R-:W-:-:S03]  /*5bd0*/  IMAD.U32 R4, RZ, RZ, UR4 ;  /* 0x00000004ff047e24 */ /* 0x008fc6000f8e00ff */
[----:B------:R-:W-:Y:S02]  /*5be0*/  LEA R7, R7, R2, 0x18 ;  /* 0x0000000207077211 */ /* 0x000fe400078ec0ff */
[----:B------:R-:W-:-:S03]  /*5bf0*/  SHF.L.U32 R2, R0, 0x1f, RZ ;  /* 0x0000001f00027819 */ /* 0x000fc600000006ff */
[----:B------:R-:W-:-:S04]  /*5c00*/  IMAD R3, R4, 0x8, R7 ;  /* 0x0000000804037824 */ /* 0x000fc800078e0207 */
[----:B------:R-:W1:Y:S02]  /*5c10*/  SYNCS.PHASECHK.TRANS64.TRYWAIT P0, [R3+URZ+0x98], R2 ;  /* 0x00009802030075a7 */ /* 0x000e64000800017f */
[----:B-1----:R-:W-:Y:S05]  /*5c20*/  @!P0 BRA `(.L_x_110) ;  /* 0x0000001400808947 */ /* 0x002fea0003800000 */
.L_x_142:
[----:B------:R-:W-:Y:S05]  /*5c30*/  @!P1 BRA `(.L_x_111) ;  /* 0x0000000000049947 */ /* 0x000fea0003800000 */
[----:B------:R-:W-:Y:S01]  /*5c40*/  BPT.TRAP 0x1 ;  /* 0x000000040000795c */ /* 0x000fe20000300000 */
.L_x_111:
[----:B------:R-:W-:-:S04]  /*5c50*/  UIADD3 UR5, UR4, 0x1, URZ ;  /* 0x0000000104057890 */ /* 0x000fc8000fffe03f */
[----:B------:R-:W-:Y:S02]  /*5c60*/  UISETP.NE.AND UP0, UPT, UR5, 0x3, UPT ;  /* 0x000000030500788c */ /* 0x000fe4000bf05270 */
[----:B-1----:R-:W-:Y:S02]  /*5c70*/  IMAD.U32 R2, RZ, RZ, UR5 ;  /* 0x00000005ff027e24 */ /* 0x002fe4000f8e00ff */
[----:B------:R-:W-:Y:S02]  /*5c80*/  USEL UR5, URZ, 0x1, UP0 ;  /* 0x000000013f057887 */ /* 0x000fe40008000000 */
[----:B------:R-:W-:-:S04]  /*5c90*/  PLOP3.LUT P0, PT, PT, PT, UP0, 0x80, 0x0 ;  /* 0x000000000000781c */ /* 0x000fc80003f0f008 */
[----:B------:R-:W-:Y:S02]  /*5ca0*/  SEL R2, R2, RZ, P0 ;  /* 0x000000ff02027207 */ /* 0x000fe40000000000 */
[----:B------:R-:W-:-:S03]  /*5cb0*/  LOP3.LUT R3, R0, UR5, RZ, 0x3c, !PT ;  /* 0x0000000500037c12 */ /* 0x000fc6000f8e3cff */
[----:B------:R-:W-:Y:S01]  /*5cc0*/  IMAD R5, R2, 0x8, R7 ;  /* 0x0000000802057824 */ /* 0x000fe200078e0207 */
[----:B------:R-:W-:-:S04]  /*5cd0*/  SHF.L.U32 R0, R3, 0x1f, RZ ;  /* 0x0000001f03007819 */ /* 0x000fc800000006ff */
[----:B------:R-:W1:Y:S02]  /*5ce0*/  SYNCS.PHASECHK.TRANS64.TRYWAIT P0, [R5+URZ+0x98], R0 ;  /* 0x00009800050075a7 */ /* 0x000e64000800017f */
[----:B-1----:R-:W-:Y:S05]  /*5cf0*/  @!P0 BRA `(.L_x_112) ;  /* 0x0000001400608947 */ /* 0x002fea0003800000 */
.L_x_143:
[----:B------:R-:W-:Y:S05]  /*5d00*/  @!P1 BRA `(.L_x_113) ;  /* 0x0000000000049947 */ /* 0x000fea0003800000 */
[----:B------:R-:W-:Y:S01]  /*5d10*/  BPT.TRAP 0x1 ;  /* 0x000000040000795c */ /* 0x000fe20000300000 */
.L_x_113:
[----:B-1----:R-:W-:-:S05]  /*5d20*/  VIADD R0, R2, 0x1 ;  /* 0x0000000102007836 */ /* 0x002fca0000000000 */
[----:B------:R-:W-:-:S04]  /*5d30*/  ISETP.NE.AND P0, PT, R0, 0x3, PT ;  /* 0x000000030000780c */ /* 0x000fc80003f05270 */
[----:B------:R-:W-:Y:S02]  /*5d40*/  SEL R2, RZ, 0x1, P0 ;  /* 0x00000001ff027807 */ /* 0x000fe40000000000 */
[----:B------:R-:W-:Y:S02]  /*5d50*/  SEL R0, R0, RZ, P0 ;  /* 0x000000ff00007207 */ /* 0x000fe40000000000 */
[----:B------:R-:W-:-:S03]  /*5d60*/  LOP3.LUT R2, R3, R2, RZ, 0x3c, !PT ;  /* 0x0000000203027212 */ /* 0x000fc600078e3cff */
[----:B------:R-:W-:Y:S01]  /*5d70*/  IMAD R3, R0, 0x8, R7 ;  /* 0x0000000800037824 */ /* 0x000fe200078e0207 */
[----:B------:R-:W-:-:S07]  /*5d80*/  SHF.L.U32 R0, R2, 0x1f, RZ ;  /* 0x0000001f02007819 */ /* 0x000fce00000006ff */
.L_x_114:
[----:B-1----:R1:W3:Y:S02]  /*5d90*/  SYNCS.PHASECHK.TRANS64.TRYWAIT P0, [R3+URZ+0x98], R0 ;  /* 0x00009800030075a7 */ /* 0x0022e4000800017f */
[----:B---3--:R-:W-:Y:S05]  /*5da0*/  @!P0 NANOSLEEP.SYNCS 0x989680 ;  /* 0x009896800000895d */ /* 0x008fea0003900000 */
[----:B------:R-:W3:Y:S02]  /*5db0*/  @!P0 SYNCS.PHASECHK.TRANS64 P0, [R3+URZ+0x98], R0 ;  /* 0x00009800030085a7 */ /* 0x000ee4000800007f */
[----:B---3--:R-:W-:Y:S05]  /*5dc0*/  @P0 BRA `(.L_x_10) ;  /* 0x0000001000740947 */ /* 0x008fea0003800000 */
[----:B------:R-:W-:Y:S05]  /*5dd0*/  BRA `(.L_x_114) ;  /* 0xfffffffc00ec7947 */ /* 0x000fea000383ffff */
.L_x_83:
[----:B------:R-:W-:Y:S01]  /*5de0*/  LOP3.LUT P0, RZ, R11, 0xff, RZ, 0xc0, !PT ;  /* 0x000000ff0bff7812 */ /* 0x000fe2000780c0ff */
[----:B------:R-:W-:Y:S02]  /*5df0*/  IMAD.MOV.U32 R3, RZ, RZ, 0x1 ;  /* 0x00000001ff037424 */ /* 0x000fe400078e00ff */
[----:B------:R-:W-:-:S10]  /*5e00*/  IMAD.MOV.U32 R0, RZ, RZ, RZ ;  /* 0x000000ffff007224 */ /* 0x000fd400078e00ff */
[----:B------:R-:W-:Y:S05]  /*5e10*/  @!P0 BRA `(.L_x_115) ;  /* 0x0000000c001c8947 */ /* 0x000fea0003800000 */
[----:B------:R-:W1:Y:S01]  /*5e20*/  LDC R0, c[0x0][0x28c] ;  /* 0x0000a300ff007b82 */ /* 0x000e620000000800 */
[C---:B------:R-:W-:Y:S01]  /*5e30*/  LOP3.LUT P2, RZ, R18.reuse, 0x7f, RZ, 0xc0, !PT ;  /* 0x0000007f12ff7812 */ /* 0x040fe2000784c0ff */
[----:B------:R-:W-:Y:S01]  /*5e40*/  ULDC UR5, c[0x0][0x900] ;  /* 0x0002400000057ab9 */ /* 0x000fe20000000800 */
[----:B------:R-:W-:Y:S01]  /*5e50*/  LOP3.LUT P0, RZ, R18, 0x1f, RZ, 0xc0, !PT ;  /* 0x0000001f12ff7812 */ /* 0x000fe2000780c0ff */
[----:B------:R-:W-:Y:S01]  /*5e60*/  UMOV UR6, 0xffffffff ;  /* 0xffffffff00067882 */ /* 0x000fe20000000000 */
[----:B------:R-:W-:Y:S01]  /*5e70*/  BSSY B0, `(.L_x_115) ;  /* 0x00000c1000007945 */ /* 0x000fe20003800000 */
[----:B------:R-:W-:Y:S01]  /*5e80*/  USHF.L.U32 UR6, UR6, UR5, URZ ;  /* 0x0000000506067299 */ /* 0x000fe2000800063f */
[----:B------:R-:W-:Y:S01]  /*5e90*/  IMAD.MOV.U32 R10, RZ, RZ, 0x1 ;  /* 0x00000001ff0a7424 */ /* 0x000fe200078e00ff */
[----:B------:R-:W-:Y:S01]  /*5ea0*/  LOP3.LUT R18, R22, 0x2, RZ, 0xfc, !PT ;  /* 0x0000000216127812 */ /* 0x000fe200078efcff */
[----:B------:R-:W-:Y:S01]  /*5eb0*/  ULDC UR4, c[0x0][0x8a8] ;  /* 0x00022a0000047ab9 */ /* 0x000fe20000000800 */
[----:B------:R-:W-:Y:S01]  /*5ec0*/  PLOP3.LUT P0, PT, P0, P2, PT, 0x8a, 0x0 ;  /* 0x000000000000781c */ /* 0x000fe20000705172 */
[----:B------:R-:W-:-:S02]  /*5ed0*/  UIADD3 UR15, UR4, -0x1, URZ ;  /* 0xffffffff040f7890 */ /* 0x000fc4000fffe03f */
[----:B------:R-:W-:Y:S02]  /*5ee0*/  USHF.L.U32 UR17, UR44, UR5, URZ ;  /* 0x000000052c117299 */ /* 0x000fe4000800063f */
[----:B------:R-:W-:Y:S01]  /*5ef0*/  ULOP3.LUT UR16, URZ, UR6, URZ, 0x33, !UPT ;  /* 0x000000063f107292 */ /* 0x000fe2000f8e333f */
[----:B------:R-:W-:Y:S01]  /*5f00*/  ULDC.64 UR20, c[0x0][0x198] ;  /* 0x0000660000147ab9 */ /* 0x000fe20000000a00 */
[----:B-1----:R-:W-:-:S05]  /*5f10*/  VIADD R0, R0, 0x3f ;  /* 0x0000003f00007836 */ /* 0x002fca0000000000 */
[----:B------:R-:W-:-:S04]  /*5f20*/  SHF.R.S32.HI R3, RZ, 0x1f, R0 ;  /* 0x0000001fff037819 */ /* 0x000fc80000011400 */
[----:B------:R-:W-:Y:S01]  /*5f30*/  LEA.HI R3, R3, R0, RZ, 0x6 ;  /* 0x0000000003037211 */ /* 0x000fe200078f30ff */
[----:B------:R-:W-:-:S03]  /*5f40*/  IMAD.MOV.U32 R0, RZ, RZ, RZ ;  /* 0x000000ffff007224 */ /* 0x000fc600078e00ff */
[----:B------:R-:W-:Y:S01]  /*5f50*/  SHF.R.S32.HI R11, RZ, 0x6, R3 ;  /* 0x00000006ff0b7819 */ /* 0x000fe20000011403 */
[----:B------:R-:W-:-:S04]  /*5f60*/  IMAD.MOV.U32 R3, RZ, RZ, 0x1 ;  /* 0x00000001ff037424 */ /* 0x000fc800078e00ff */
[----:B------:R-:W-:-:S07]  /*5f70*/  VIADD R12, R11, 0x1 ;  /* 0x000000010b0c7836 */ /* 0x000fce0000000000 */
.L_x_127:
[----:B------:R-:W-:-:S03]  /*5f80*/  UMOV UR4, 0xffffffff ;  /* 0xffffffff00047882 */ /* 0x000fc60000000000 */
[----:B------:R-:W-:Y:S05]  /*5f90*/  BRA.DIV UR4, `(.L_x_116) ;  /* 0x0000001204cc7947 */ /* 0x000fea000b800000 */
[----:B------:R-:W-:-:S13]  /*5fa0*/  ELECT P6, URZ, PT ;  /* 0x00000000003f782f */ /* 0x000fda00038c0000 */
.L_x_146:
[----:B------:R-:W1:Y:S01]  /*5fb0*/  LDC R4, c[0x0][0x28c] ;  /* 0x0000a300ff047b82 */ /* 0x000e620000000800 */
[----:B------:R-:W-:Y:S01]  /*5fc0*/  BSSY B1, `(.L_x_117) ;  /* 0x0000037000017945 */ /* 0x000fe20003800000 */
[----:B-1----:R-:W-:-:S13]  /*5fd0*/  ISETP.LT.OR P6, PT, R4, 0x1, !P6 ;  /* 0x000000010400780c */ /* 0x002fda00077c1670 */
[----:B------:R-:W-:Y:S05]  /*5fe0*/  @P6 BRA `(.L_x_118) ;  /* 0x0000000000d06947 */ /* 0x000fea0003800000 */
[----:B------:R-:W-:Y:S02]  /*5ff0*/  IMAD.SHL.U32 R14, R7, 0x40, RZ ;  /* 0x00000040070e7824 */ /* 0x000fe400078e00ff */
[----:B------:R-:W-:Y:S02]  /*6000*/  IMAD.SHL.U32 R13, R13, 0x80, RZ ;  /* 0x000000800d0d7824 */ /* 0x000fe400078e00ff */
[----:B------:R-:W-:Y:S02]  /*6010*/  IMAD.MOV.U32 R19, RZ, RZ, RZ ;  /* 0x000000ffff137224 */ /* 0x000fe400078e00ff */
[----:B------:R-:W-:Y:S02]  /*6020*/  IMAD.MOV.U32 R4, RZ, RZ, R12 ;  /* 0x000000ffff047224 */ /* 0x000fe400078e000c */
[----:B------:R-:W-:Y:S02]  /*6030*/  IMAD.MOV.U32 R5, RZ, RZ, R3 ;  /* 0x000000ffff057224 */ /* 0x000fe400078e0003 */
[----:B------:R-:W-:-:S07]  /*6040*/  IMAD.MOV.U32 R7, RZ, RZ, R0 ;  /* 0x000000ffff077224 */ /* 0x000fce00078e0000 */
.L_x_122:
[----:B------:R-:W1:Y:S01]  /*6050*/  S2R R9, SR_CgaCtaId ;  /* 0x0000000000097919 */ /* 0x000e620000008800 */
[----:B------:R-:W-:-:S04]  /*6060*/  MOV R8, 0x400 ;  /* 0x0000040000087802 */ /* 0x000fc80000000f00 */
[----:B-1----:R-:W-:Y:S02]  /*6070*/  LEA R20, R9, R8, 0x18 ;  /* 0x0000000809147211 */ /* 0x002fe400078ec0ff */
[----:B------:R-:W-:Y:S01]  /*6080*/  SHF.L.U32 R8, R5, 0x1f, RZ ;  /* 0x0000001f05087819 */ /* 0x000fe200000006ff */
[----:B------:R-:W1:Y:S02]  /*6090*/  @!P2 LDC R9, c[0x0][0x500] ;  /* 0x00014000ff09ab82 */ /* 0x000e640000000800 */
[----:B------:R-:W-:-:S04]  /*60a0*/  IMAD R15, R7, 0x8, R20 ;  /* 0x00000008070f7824 */ /* 0x000fc800078e0214 */
[----:B------:R-:W2:Y:S02]  /*60b0*/  SYNCS.PHASECHK.TRANS64.TRYWAIT P1, [R15+URZ+0x40], R8 ;  /* 0x000040080f0075a7 */ /* 0x000ea4000802017f */
[----:B--2---:R-:W-:Y:S05]  /*60c0*/  @!P1 BRA `(.L_x_119) ;  /* 0x0000001000a09947 */ /* 0x004fea0003800000 */
.L_x_147:
[----:B--2---:R-:W-:Y:S01]  /*60d0*/  PRMT R8, R18, 0x9910, RZ ;  /* 0x0000991012087816 */ /* 0x004fe200000000ff */
[----:B-1----:R1:W-:Y:S03]  /*60e0*/  @!P2 SYNCS.ARRIVE.TRANS64 RZ, [R15+URZ], R9 ;  /* 0x000000090fffa9a7 */ /* 0x0023e6000800003f */
[----:B------:R-:W-:-:S13]  /*60f0*/  ISETP.NE.AND P1, PT, R8, 0x2, PT ;  /* 0x000000020800780c */ /* 0x000fda0003f25270 */
[----:B-1----:R-:W-:Y:S05]  /*6100*/  @P1 BRA `(.L_x_120) ;  /* 0x0000000000041947 */ /* 0x002fea0003800000 */
[----:B------:R-:W-:Y:S01]  /*6110*/  BPT.TRAP 0x1 ;  /* 0x000000040000795c */ /* 0x000fe20000300000 */
.L_x_120:
[----:B------:R-:W-:Y:S05]  /*6120*/  @P0 BRA `(.L_x_121) ;  /* 0x0000000000040947 */ /* 0x000fea0003800000 */
[----:B------:R-:W-:Y:S01]  /*6130*/  BPT.TRAP 0x1 ;  /* 0x000000040000795c */ /* 0x000fe20000300000 */
.L_x_121:
[--C-:B------:R-:W-:Y:S01]  /*6140*/  IMAD R8, R7, 0x4000, R20.reuse ;  /* 0x0000400007087824 */ /* 0x100fe200078e0214 */
[----:B------:R-:W-:Y:S01]  /*6150*/  R2UR UR9, R15 ;  /* 0x000000000f0972ca */ /* 0x000fe200000e0000 */
[C---:B------:R-:W-:Y:S01]  /*6160*/  IMAD R20, R7.reuse, 0x2000, R20 ;  /* 0x0000200007147824 */ /* 0x040fe200078e0214 */
[----:B------:R-:W-:Y:S01]  /*6170*/  UIADD3 UR4, UP0, UR20, 0xf0, URZ ;  /* 0x000000f014047890 */ /* 0x000fe2000ff1e03f */
[----:B------:R-:W-:Y:S01]  /*6180*/  VIADD R4, R4, 0xffffffff ;  /* 0xffffffff04047836 */ /* 0x000fe20000000000 */
[----:B------:R-:W-:Y:S01]  /*6190*/  R2UR UR5, R8 ;  /* 0x00000000080572ca */ /* 0x000fe200000e0000 */
[----:B------:R-:W-:Y:S01]  /*61a0*/  UIADD3 UR22, UP1, UR20, 0x1f0, URZ ;  /* 0x000001f014167890 */ /* 0x000fe2000ff3e03f */
[----:B------:R-:W-:Y:S01]  /*61b0*/  R2UR UR8, R20 ;  /* 0x00000000140872ca */ /* 0x000fe200000e0000 */
[----:B------:R-:W-:Y:S01]  /*61c0*/  VIADD R7, R7, 0x1 ;  /* 0x0000000107077836 */ /* 0x000fe20000000000 */
[----:B------:R-:W-:Y:S01]  /*61d0*/  R2UR UR11, R13 ;  /* 0x000000000d0b72ca */ /* 0x000fe200000e0000 */
[----:B------:R-:W-:Y:S01]  /*61e0*/  UIADD3.X UR23, URZ, UR21, URZ, UP1, !UPT ;  /* 0x000000153f177290 */ /* 0x000fe20008ffe43f */
[C---:B------:R-:W-:Y:S01]  /*61f0*/  R2UR UR10, R19.reuse ;  /* 0x00000000130a72ca */ /* 0x040fe200000e0000 */
[----:B------:R-:W-:Y:S01]  /*6200*/  UMOV UR6, 0x0 ;  /* 0x0000000000067882 */ /* 0x000fe20000000000 */
[----:B------:R-:W-:Y:S01]  /*6210*/  R2UR UR12, R6 ;  /* 0x00000000060c72ca */ /* 0x000fe200000e0000 */
[----:B------:R-:W-:Y:S01]  /*6220*/  UMOV UR7, 0x10000000 ;  /* 0x1000000000077882 */ /* 0x000fe20000000000 */
[----:B------:R-:W-:Y:S01]  /*6230*/  R2UR UR18, R14 ;  /* 0x000000000e1272ca */ /* 0x000fe200000e0000 */
[----:B------:R-:W-:Y:S01]  /*6240*/  VIADD R19, R19, 0x40 ;  /* 0x0000004013137836 */ /* 0x000fe20000000000 */
[----:B------:R-:W-:Y:S01]  /*6250*/  ISETP.GT.AND P3, PT, R4, 0x1, PT ;  /* 0x000000010400780c */ /* 0x000fe20003f64270 */
[----:B------:R-:W-:Y:S01]  /*6260*/  UIADD3 UR13, UR5, 0x6400, URZ ;  /* 0x00006400050d7890 */ /* 0x000fe2000fffe03f */
[----:B------:R-:W-:Y:S01]  /*6270*/  ISETP.NE.AND P1, PT, R7, 0x8, PT ;  /* 0x000000080700780c */ /* 0x000fe20003f25270 */
[----:B------:R-:W-:-:S02]  /*6280*/  UIADD3.X UR5, URZ, UR21, URZ, UP0, !UPT ;  /* 0x000000153f057290 */ /* 0x000fc400087fe43f */
[----:B------:R-:W-:Y:S01]  /*6290*/  UIADD3 UR14, UR8, 0x26400, URZ ;  /* 0x00026400080e7890 */ /* 0x000fe2000fffe03f */
[----:B------:R-:W-:Y:S02]  /*62a0*/  SEL R8, RZ, 0x1, P1 ;  /* 0x00000001ff087807 */ /* 0x000fe40000800000 */
[----:B------:R-:W-:Y:S01]  /*62b0*/  UMOV UR8, UR13 ;  /* 0x0000000d00087c82 */ /* 0x000fe20008000000 */
[----:B------:R-:W-:Y:S02]  /*62c0*/  SEL R7, R7, RZ, P1 ;  /* 0x000000ff07077207 */ /* 0x000fe40000800000 */
[----:B------:R-:W-:Y:S01]  /*62d0*/  LOP3.LUT R5, R5, R8, RZ, 0x3c, !PT ;  /* 0x0000000805057212 */ /* 0x000fe200078e3cff */
[----:B------:R1:W-:Y:S02]  /*62e0*/  UTMALDG.3D [UR8], [UR4], desc[UR6] ;  /* 0x00000608040075b4 */ /* 0x0003e40008011000 */
[----:B-1----:R-:W-:Y:S01]  /*62f0*/  UMOV UR8, UR14 ;  /* 0x0000000e00087c82 */ /* 0x002fe20008000000 */
[----:B------:R-:W-:-:S02]  /*6300*/  UMOV UR11, UR18 ;  /* 0x00000012000b7c82 */ /* 0x000fc40008000000 */
[----:B------:R1:W-:Y:S02]  /*6310*/  UTMALDG.3D [UR8], [UR22], desc[UR6] ;  /* 0x00000608160075b4 */ /* 0x0003e40008011000 */
[----:B-1----:R-:W-:Y:S05]  /*6320*/  @P3 BRA `(.L_x_122) ;  /* 0xfffffffc00483947 */ /* 0x002fea000383ffff */
.L_x_118:
[----:B------:R-:W-:Y:S05]  /*6330*/  BSYNC B1 ;  /* 0x0000000000017941 */ /* 0x000fea0003800000 */
.L_x_117:
[----:B------:R-:W-:Y:S01]  /*6340*/  LOP3.LUT P3, RZ, R10, 0xff, RZ, 0xc0, !PT ;  /* 0x000000ff0aff7812 */ /* 0x000fe2000786c0ff */
[----:B------:R-:W-:Y:S01]  /*6350*/  IMAD.IADD R0, R11, 0x1, R0 ;  /* 0x000000010b007824 */ /* 0x000fe200078e0200 */
[----:B------:R-:W-:Y:S01]  /*6360*/  IADD3 R16, P4, R16, UR52, RZ ;  /* 0x0000003410107c10 */ /* 0x000fe2000ff9e0ff */
[----:B------:R-:W-:Y:S01]  /*6370*/  ULDC.64 UR4, c[0x0][0x8f8] ;  /* 0x00023e0000047ab9 */ /* 0x000fe20000000a00 */
[----:B------:R-:W-:Y:S01]  /*6380*/  BSSY B1, `(.L_x_123) ;  /* 0x000006d000017945 */ /* 0x000fe20003800000 */
[----:B------:R-:W-:Y:S01]  /*6390*/  IMAD.MOV.U32 R13, RZ, RZ, -0x1 ;  /* 0xffffffffff0d7424 */ /* 0x000fe200078e00ff */
[----:B------:R-:W-:Y:S01]  /*63a0*/  SHF.R.U32.HI R4, RZ, 0x3, R0 ;  /* 0x00000003ff047819 */ /* 0x000fe20000011600 */
[----:B------:R-:W-:Y:S01]  /*63b0*/  IMAD.MOV.U32 R7, RZ, RZ, -0x1 ;  /* 0xffffffffff077424 */ /* 0x000fe200078e00ff */
[----:B------:R-:W-:Y:S02]  /*63c0*/  ISETP.GT.U32.AND P1, PT, R0, 0x7, PT ;  /* 0x000000070000780c */ /* 0x000fe40003f24070 */
[----:B------:R-:W-:-:S02]  /*63d0*/  LOP3.LUT R4, R4, 0x1, RZ, 0xc0, !PT ;  /* 0x0000000104047812 */ /* 0x000fc400078ec0ff */
[----:B------:R-:W-:Y:S01]  /*63e0*/  ISETP.LT.U32.AND P1, PT, R11, 0x8, P1 ;  /* 0x000000080b00780c */ /* 0x000fe20000f21070 */
[----:B------:R-:W1:Y:S01]  /*63f0*/  @P3 S2R R6, SR_CgaCtaId ;  /* 0x0000000000063919 */ /* 0x000e620000008800 */
[----:B------:R-:W-:Y:S02]  /*6400*/  @P3 MOV R5, 0x400 ;  /* 0x0000040000053802 */ /* 0x000fe40000000f00 */
[----:B------:R-:W-:Y:S02]  /*6410*/  IADD3.X R17, R17, UR45, RZ, P4, !PT ;  /* 0x0000002d11117c10 */ /* 0x000fe4000a7fe4ff */
[----:B------:R-:W-:Y:S02]  /*6420*/  ISETP.GE.U32.AND P4, PT, R16, UR4, PT ;  /* 0x0000000410007c0c */ /* 0x000fe4000bf86070 */
[----:B------:R-:W-:Y:S02]  /*6430*/  LOP3.LUT R0, R0, 0x7, RZ, 0xc0, !PT ;  /* 0x0000000700007812 */ /* 0x000fe400078ec0ff */
[----:B------:R-:W-:-:S02]  /*6440*/  PRMT R10, RZ, 0x7610, R10 ;  /* 0x00007610ff0a7816 */ /* 0x000fc4000000000a */
[----:B-1----:R-:W-:Y:S01]  /*6450*/  @P3 LEA R5, R6, R5, 0x18 ;  /* 0x0000000506053211 */ /* 0x002fe200078ec0ff */
[----:B------:R-:W-:-:S03]  /*6460*/  IMAD.MOV.U32 R6, RZ, RZ, -0x1 ;  /* 0xffffffffff067424 */ /* 0x000fc600078e00ff */
[----:B------:R1:W-:Y:S01]  /*6470*/  @P3 SYNCS.ARRIVE.TRANS64.A1T0 RZ, [R5+URZ+0xb8], RZ ;  /* 0x0000b8ff05ff39a7 */ /* 0x0003e2000810003f */
[----:B------:R-:W-:Y:S02]  /*6480*/  ISETP.NE.U32.AND P3, PT, R4, 0x1, PT ;  /* 0x000000010400780c */ /* 0x000fe40003f65070 */
[----:B------:R-:W-:Y:S02]  /*6490*/  SEL R4, RZ, 0x1, !P1 ;  /* 0x00000001ff047807 */ /* 0x000fe40004800000 */
[----:B------:R-:W-:Y:S02]  /*64a0*/  ISETP.GE.U32.AND.EX P1, PT, R17, UR5, PT, P4 ;  /* 0x0000000511007c0c */ /* 0x000fe4000bf26140 */
[----:B------:R-:W-:-:S04]  /*64b0*/  ISETP.GT.U32.AND P3, PT, R11, 0x7, !P3 ;  /* 0x000000070b00780c */ /* 0x000fc80005f64070 */
[----:B-1----:R-:W-:-:S04]  /*64c0*/  SEL R5, RZ, 0x1, !P3 ;  /* 0x00000001ff057807 */ /* 0x002fc80005800000 */
[--C-:B------:R-:W-:Y:S02]  /*64d0*/  LOP3.LUT R3, R5, R3, R4.reuse, 0x96, !PT ;  /* 0x0000000305037212 */ /* 0x100fe400078e9604 */
[----:B------:R-:W-:Y:S01]  /*64e0*/  PRMT R4, RZ, 0x7610, R4 ;  /* 0x00007610ff047816 */ /* 0x000fe20000000004 */
[----:B------:R-:W-:Y:S06]  /*64f0*/  @P1 BRA `(.L_x_124) ;  /* 0x0000000400541947 */ /* 0x000fec0003800000 */
[----:B------:R-:W-:Y:S01]  /*6500*/  ULDC.64 UR4, c[0x0][0x8d0] ;  /* 0x0002340000047ab9 */ /* 0x000fe20000000a00 */
[----:B------:R-:W1:Y:S01]  /*6510*/  S2R R14, SR_CTAID.X ;  /* 0x00000000000e7919 */ /* 0x000e620000002500 */
[----:B------:R-:W-:Y:S01]  /*6520*/  ISETP.NE.U32.AND P1, PT, RZ, UR4, PT ;  /* 0x00000004ff007c0c */ /* 0x000fe2000bf25070 */
[----:B------:R-:W-:Y:S01]  /*6530*/  ULDC UR7, c[0x0][0x8d8] ;  /* 0x0002360000077ab9 */ /* 0x000fe20000000800 */
[----:B------:R-:W-:Y:S01]  /*6540*/  IMAD.MOV.U32 R4, RZ, RZ, R16 ;  /* 0x000000ffff047224 */ /* 0x000fe200078e0010 */
[----:B------:R-:W2:Y:S01]  /*6550*/  S2R R13, SR_CTAID.Y ;  /* 0x00000000000d7919 */ /* 0x000ea20000002600 */
[----:B------:R-:W-:Y:S01]  /*6560*/  ISETP.NE.AND.EX P1, PT, RZ, UR5, PT, P1 ;  /* 0x00000005ff007c0c */ /* 0x000fe2000bf25310 */
[----:B------:R-:W-:-:S12]  /*6570*/  IMAD.MOV.U32 R5, RZ, RZ, R17 ;  /* 0x000000ffff057224 */ /* 0x000fd800078e0011 */
[----:B------:R-:W-:Y:S05]  /*6580*/  @!P1 BRA `(.L_x_125) ;  /* 0x0000000000289947 */ /* 0x000fea0003800000 */
[----:B------:R-:W-:Y:S02]  /*6590*/  ULDC UR6, c[0x0][0x8dc] ;  /* 0x0002370000067ab9 */ /* 0x000fe40000000800 */
[----:B------:R-:W-:-:S05]  /*65a0*/  IADD3 R9, P1, R16, UR6, RZ ;  /* 0x0000000610097c10 */ /* 0x000fca000ff3e0ff */
[----:B------:R-:W-:-:S04]  /*65b0*/  IMAD.X R15, RZ, RZ, R17, P1 ;  /* 0x000000ffff0f7224 */ /* 0x000fc800008e0611 */
[----:B------:R-:W-:-:S04]  /*65c0*/  IMAD.WIDE.U32 R6, R15, UR4, RZ ;  /* 0x000000040f067c25 */ /* 0x000fc8000f8e00ff */
[----:B------:R-:W-:-:S04]  /*65d0*/  IMAD.WIDE.U32 R6, P1, R9, UR5, R6 ;  /* 0x0000000509067c25 */ /* 0x000fc8000f820006 */
[----:B------:R-:W-:-:S04]  /*65e0*/  IMAD.WIDE.U32 R8, R9, UR4, RZ ;  /* 0x0000000409087c25 */ /* 0x000fc8000f8e00ff */
[----:B------:R-:W-:Y:S01]  /*65f0*/  IMAD.X R5, RZ, RZ, RZ, P1 ;  /* 0x000000ffff057224 */ /* 0x000fe200008e06ff */
[----:B------:R-:W-:Y:S01]  /*6600*/  IADD3 RZ, P1, R9, R6, RZ ;  /* 0x0000000609ff7210 */ /* 0x000fe20007f3e0ff */
[----:B------:R-:W-:-:S04]  /*6610*/  IMAD.MOV.U32 R4, RZ, RZ, R7 ;  /* 0x000000ffff047224 */ /* 0x000fc800078e0007 */
[----:B------:R-:W-:-:S08]  /*6620*/  IMAD.WIDE.U32.X R4, R15, UR5, R4, P1 ;  /* 0x000000050f047c25 */ /* 0x000fd000088e0404 */
.L_x_125:
[--C-:B------:R-:W-:Y:S01]  /*6630*/  SHF.R.U64 R8, R4, UR7, R5.reuse ;  /* 0x0000000704087c19 */ /* 0x100fe20008001205 */
[----:B------:R-:W-:Y:S01]  /*6640*/  ULDC.64 UR4, c[0x0][0x8c8] ;  /* 0x0002320000047ab9 */ /* 0x000fe20000000a00 */
[----:B------:R-:W-:Y:S01]  /*6650*/  SHF.R.U32.HI R4, RZ, UR7, R5 ;  /* 0x00000007ff047c19 */ /* 0x000fe20008011605 */
[----:B------:R-:W3:Y:S01]  /*6660*/  LDC R25, c[0x0][0x144] ;  /* 0x00005100ff197b82 */ /* 0x000ee20000000800 */
[----:B------:R-:W-:Y:S01]  /*6670*/  IADD3 R7, P1, RZ, -R8, RZ ;  /* 0x80000008ff077210 */ /* 0x000fe20007f3e0ff */
[----:B------:R-:W-:Y:S01]  /*6680*/  ULDC.64 UR8, c[0x0][0x8e8] ;  /* 0x00023a0000087ab9 */ /* 0x000fe20000000a00 */
[----:B-1----:R-:W-:Y:S01]  /*6690*/  I2FP.F32.U32 R9, R14 ;  /* 0x0000000e00097245 */ /* 0x002fe20000201000 */
[----:B------:R-:W-:Y:S02]  /*66a0*/  ULDC UR6, c[0x0][0x8b0] ;  /* 0x00022c0000067ab9 */ /* 0x000fe40000000800 */
[----:B------:R-:W-:Y:S01]  /*66b0*/  IMAD.X R4, RZ, RZ, ~R4, P1 ;  /* 0x000000ffff047224 */ /* 0x000fe200008e0e04 */
[----:B------:R-:W-:Y:S01]  /*66c0*/  ISETP.NE.U32.AND P1, PT, RZ, UR8, PT ;  /* 0x00000008ff007c0c */ /* 0x000fe2000bf25070 */
[----:B------:R-:W1:Y:S02]  /*66d0*/  LDC R20, c[0x0][0x148] ;  /* 0x00005200ff147b82 */ /* 0x000e640000000800 */
[----:B------:R-:W-:Y:S01]  /*66e0*/  IMAD R6, R4, UR4, RZ ;  /* 0x0000000404067c24 */ /* 0x000fe2000f8e02ff */
[----:B------:R-:W-:Y:S01]  /*66f0*/  ISETP.NE.AND.EX P1, PT, RZ, UR9, PT, P1 ;  /* 0x00000009ff007c0c */ /* 0x000fe2000bf25310 */
[----:B------:R-:W-:Y:S01]  /*6700*/  IMAD.WIDE.U32 R4, R7, UR4, R16 ;  /* 0x0000000407047c25 */ /* 0x000fe2000f8e0010 */
[----:B------:R-:W-:-:S03]  /*6710*/  ULDC UR4, c[0x0][0x150] ;  /* 0x0000540000047ab9 */ /* 0x000fc60000000800 */
[----:B------:R-:W-:Y:S02]  /*6720*/  IMAD R7, R7, UR5, R6 ;  /* 0x0000000507077c24 */ /* 0x000fe4000f8e0206 */
[----:B------:R-:W-:Y:S01]  /*6730*/  FMUL R6, R9, UR4 ;  /* 0x0000000409067c20 */ /* 0x000fe20008400000 */
[----:B------:R-:W-:Y:S01]  /*6740*/  ULDC UR4, c[0x0][0x8c0] ;  /* 0x0002300000047ab9 */ /* 0x000fe20000000800 */
[----:B------:R-:W-:Y:S01]  /*6750*/  ULDC UR5, c[0x0][0x154] ;  /* 0x0000550000057ab9 */ /* 0x000fe20000000800 */
[----:B------:R-:W-:-:S03]  /*6760*/  IMAD.IADD R5, R5, 0x1, R7 ;  /* 0x0000000105057824 */ /* 0x000fc600078e0207 */
[----:B------:R-:W4:Y:S02]  /*6770*/  F2I.U32.TRUNC.NTZ R6, R6 ;  /* 0x0000000600067305 */ /* 0x000f24000020f000 */
[----:B------:R-:W-:Y:S02]  /*6780*/  SHF.R.U64 R9, R4, UR4, R5 ;  /* 0x0000000404097c19 */ /* 0x000fe40008001205 */
[----:B--2---:R-:W-:-:S05]  /*6790*/  I2FP.F32.U32 R4, R13 ;  /* 0x0000000d00047245 */ /* 0x004fca0000201000 */
[----:B------:R-:W-:Y:S01]  /*67a0*/  FMUL R21, R4, UR5 ;  /* 0x0000000504157c20 */ /* 0x000fe20008400000 */
[----:B------:R-:W-:Y:S01]  /*67b0*/  SHF.R.U32.HI R4, RZ, UR4, R5 ;  /* 0x00000004ff047c19 */ /* 0x000fe20008011605 */
[----:B------:R-:W-:-:S03]  /*67c0*/  ULDC UR4, c[0x0][0x900] ;  /* 0x0002400000047ab9 */ /* 0x000fc60000000800 */
[--C-:B------:R-:W-:Y:S01]  /*67d0*/  SHF.R.U64 R19, R9, UR6, R4.reuse ;  /* 0x0000000609137c19 */ /* 0x100fe20008001204 */
[----:B------:R-:W2:Y:S01]  /*67e0*/  F2I.U32.TRUNC.NTZ R21, R21 ;  /* 0x0000001500157305 */ /* 0x000ea2000020f000 */
[----:B------:R-:W-:Y:S01]  /*67f0*/  SHF.R.U32.HI R4, RZ, UR6, R4 ;  /* 0x00000006ff047c19 */ /* 0x000fe20008011604 */
[----:B----4-:R-:W-:-:S03]  /*6800*/  IMAD.MOV R6, RZ, RZ, -R6 ;  /* 0x000000ffff067224 */ /* 0x010fc600078e0a06 */
[----:B------:R-:W-:Y:S01]  /*6810*/  SHF.R.U64 R15, R19, UR4, R4 ;  /* 0x00000004130f7c19 */ /* 0x000fe20008001204 */
[----:B---3--:R-:W-:Y:S01]  /*6820*/  IMAD R14, R25, R6, R14 ;  /* 0x00000006190e7224 */ /* 0x008fe200078e020e */
[----:B------:R-:W-:-:S03]  /*6830*/  SHF.R.U32.HI R23, RZ, UR4, R4 ;  /* 0x00000004ff177c19 */ /* 0x000fc60008011604 */
[----:B------:R-:W-:Y:S02]  /*6840*/  IMAD.MOV.U32 R4, RZ, RZ, R15 ;  /* 0x000000ffff047224 */ /* 0x000fe400078e000f */
[----:B------:R-:W-:Y:S01]  /*6850*/  IMAD.MOV.U32 R5, RZ, RZ, R23 ;  /* 0x000000ffff057224 */ /* 0x000fe200078e0017 */
[----:B--2---:R-:W-:Y:S06]  /*6860*/  @!P1 BRA `(.L_x_126) ;  /* 0x0000000000289947 */ /* 0x004fec0003800000 */
[----:B------:R-:W-:Y:S02]  /*6870*/  ULDC UR4, c[0x0][0x8f4] ;  /* 0x00023d0000047ab9 */ /* 0x000fe40000000800 */
[----:B------:R-:W-:-:S05]  /*6880*/  IADD3 R5, P1, R15, UR4, RZ ;  /* 0x000000040f057c10 */ /* 0x000fca000ff3e0ff */
[----:B------:R-:W-:-:S04]  /*6890*/  IMAD.X R23, RZ, RZ, R23, P1 ;  /* 0x000000ffff177224 */ /* 0x000fc800008e0617 */
[----:B------:R-:W-:-:S04]  /*68a0*/  IMAD.WIDE.U32 R6, R23, UR8, RZ ;  /* 0x0000000817067c25 */ /* 0x000fc8000f8e00ff */
[----:B------:R-:W-:-:S04]  /*68b0*/  IMAD.WIDE.U32 R6, P1, R5, UR9, R6 ;  /* 0x0000000905067c25 */ /* 0x000fc8000f820006 */
[----:B------:R-:W-:-:S04]  /*68c0*/  IMAD.WIDE.U32 R4, R5, UR8, RZ ;  /* 0x0000000805047c25 */ /* 0x000fc8000f8e00ff */
[----:B------:R-:W-:Y:S01]  /*68d0*/  IMAD.MOV.U32 R4, RZ, RZ, R7 ;  /* 0x000000ffff047224 */ /* 0x000fe200078e0007 */
[----:B------:R-:W-:Y:S01]  /*68e0*/  IADD3 RZ, P3, R5, R6, RZ ;  /* 0x0000000605ff7210 */ /* 0x000fe20007f7e0ff */
[----:B------:R-:W-:-:S04]  /*68f0*/  IMAD.X R5, RZ, RZ, RZ, P1 ;  /* 0x000000ffff057224 */ /* 0x000fc800008e06ff */
[----:B------:R-:W-:-:S08]  /*6900*/  IMAD.WIDE.U32.X R4, R23, UR9, R4, P3 ;  /* 0x0000000917047c25 */ /* 0x000fd000098e0404 */
.L_x_126:
[----:B------:R-:W-:Y:S01]  /*6910*/  ISETP.NE.AND P1, PT, R2, 0x1, PT ;  /* 0x000000010200780c */ /* 0x000fe20003f25270 */
[----:B------:R-:W-:Y:S01]  /*6920*/  ULDC UR4, c[0x0][0x8f0] ;  /* 0x00023c0000047ab9 */ /* 0x000fe20000000800 */
[----:B------:R-:W-:Y:S01]  /*6930*/  LOP3.LUT R19, R19, UR16, RZ, 0xc0, !PT ;  /* 0x0000001013137c12 */ /* 0x000fe2000f8ec0ff */
[----:B------:R-:W-:Y:S01]  /*6940*/  IMAD.MOV R21, RZ, RZ, -R21 ;  /* 0x000000ffff157224 */ /* 0x000fe200078e0a15 */
[----:B------:R-:W-:Y:S01]  /*6950*/  SHF.R.U64 R4, R4, UR4, R5 ;  /* 0x0000000404047c19 */ /* 0x000fe20008001205 */
[----:B------:R-:W-:Y:S01]  /*6960*/  ULDC UR4, c[0x0][0x8e0] ;  /* 0x0002380000047ab9 */ /* 0x000fe20000000800 */
[----:B------:R-:W-:Y:S01]  /*6970*/  ULDC UR5, c[0x0][0x8b8] ;  /* 0x00022e0000057ab9 */ /* 0x000fe20000000800 */
[----:B------:R-:W-:Y:S02]  /*6980*/  IMAD.MOV.U32 R5, RZ, RZ, 0x1 ;  /* 0x00000001ff057424 */ /* 0x000fe400078e00ff */
[----:B------:R-:W-:Y:S02]  /*6990*/  IMAD.MOV R6, RZ, RZ, -R4 ;  /* 0x000000ffff067224 */ /* 0x000fe400078e0a04 */
[----:B------:R-:W-:Y:S01]  /*69a0*/  IMAD R19, R4, UR17, R19 ;  /* 0x0000001104137c24 */ /* 0x000fe2000f8e0213 */
[----:B------:R-:W-:Y:S01]  /*69b0*/  LOP3.LUT R4, R9, UR15, RZ, 0xc0, !PT ;  /* 0x0000000f09047c12 */ /* 0x000fe2000f8ec0ff */
[----:B-1----:R-:W-:-:S02]  /*69c0*/  @P1 IMAD R14, R20, R21, R13 ;  /* 0x00000015140e1224 */ /* 0x002fc400078e020d */
[----:B------:R-:W-:Y:S01]  /*69d0*/  IMAD R15, R6, UR4, R15 ;  /* 0x00000004060f7c24 */ /* 0x000fe2000f8e020f */
[----:B------:R-:W-:Y:S01]  /*69e0*/  ULDC UR4, c[0x0][0x8a8] ;  /* 0x00022a0000047ab9 */ /* 0x000fe20000000800 */
[----:B------:R-:W-:Y:S02]  /*69f0*/  IMAD R14, R19, UR5, R14 ;  /* 0x00000005130e7c24 */ /* 0x000fe4000f8e020e */
[--C-:B------:R-:W-:Y:S01]  /*6a00*/  IMAD R15, R15, UR4, R4.reuse ;  /* 0x000000040f0f7c24 */ /* 0x100fe2000f8e0204 */
[----:B------:R-:W-:Y:S01]  /*6a10*/  PRMT R4, R5, 0x7610, R4 ;  /* 0x0000761005047816 */ /* 0x000fe20000000004 */
[----:B------:R-:W-:-:S03]  /*6a20*/  IMAD.MOV.U32 R6, RZ, RZ, R8 ;  /* 0x000000ffff067224 */ /* 0x000fc600078e0008 */
[----:B------:R-:W-:Y:S02]  /*6a30*/  SEL R7, R15, R14, !P1 ;  /* 0x0000000e0f077207 */ /* 0x000fe40004800000 */
[----:B------:R-:W-:-:S07]  /*6a40*/  SEL R13, R14, R15, !P1 ;  /* 0x0000000f0e0d7207 */ /* 0x000fce0004800000 */
.L_x_124:
[----:B------:R-:W-:Y:S05]  /*6a50*/  BSYNC B1 ;  /* 0x0000000000017941 */ /* 0x000fea0003800000 */
.L_x_123:
[----:B------:R-:W-:-:S13]  /*6a60*/  LOP3.LUT P1, RZ, R4, 0xff, RZ, 0xc0, !PT ;  /* 0x000000ff04ff7812 */ /* 0x000fda000782c0ff */
[----:B------:R-:W-:Y:S05]  /*6a70*/  @P1 BRA `(.L_x_127) ;  /* 0xfffffff400401947 */ /* 0x000fea000383ffff */
[----:B------:R-:W-:Y:S05]  /*6a80*/  BSYNC B0 ;  /* 0x0000000000007941 */ /* 0x000fea0003800000 */
.L_x_115:
[----:B------:R-:W-:-:S03]  /*6a90*/  UMOV UR4, 0xffffffff ;  /* 0xffffffff00047882 */ /* 0x000fc60000000000 */
[----:B------:R-:W-:Y:S05]  /*6aa0*/  BRA.DIV UR4, `(.L_x_128) ;  /* 0x0000000a043c7947 */ /* 0x000fea000b800000 */
[----:B------:R-:W-:-:S13]  /*6ab0*/  ELECT P6, URZ, PT ;  /* 0x00000000003f782f */ /* 0x000fda00038c0000 */
.L_x_150:
[----:B------:R-:W-:Y:S05]  /*6ac0*/  @!P6 BRA `(.L_x_10) ;  /* 0x000000040034e947 */ /* 0x000fea0003800000 */
[----:B------:R-:W-:-:S04]  /*6ad0*/  LOP3.LUT R22, R22, 0x2, RZ, 0xfc, !PT ;  /* 0x0000000216167812 */ /* 0x000fc800078efcff */
[----:B------:R-:W-:-:S13]  /*6ae0*/  ISETP.NE.AND P0, PT, R22, 0x3, PT ;  /* 0x000000031600780c */ /* 0x000fda0003f05270 */
[----:B------:R-:W-:Y:S05]  /*6af0*/  @!P0 BRA `(.L_x_129) ;  /* 0x0000000000048947 */ /* 0x000fea0003800000 */
[----:B------:R-:W-:Y:S01]  /*6b00*/  BPT.TRAP 0x1 ;  /* 0x000000040000795c */ /* 0x000fe20000300000 */
.L_x_129:
[----:B------:R-:W1:Y:S01]  /*6b10*/  S2R R5, SR_CgaCtaId ;  /* 0x0000000000057919 */ /* 0x000e620000008800 */
[----:B------:R-:W-:Y:S02]  /*6b20*/  MOV R2, 0x400 ;  /* 0x0000040000027802 */ /* 0x000fe40000000f00 */
[----:B------:R-:W-:Y:S02]  /*6b30*/  SHF.L.U32 R4, R3, 0x1f, RZ ;  /* 0x0000001f03047819 */ /* 0x000fe400000006ff */
[----:B-1----:R-:W-:-:S05]  /*6b40*/  LEA R5, R5, R2, 0x18 ;  /* 0x0000000205057211 */ /* 0x002fca00078ec0ff */
[----:B------:R-:W-:-:S04]  /*6b50*/  VIADD R5, R5, 0x40 ;  /* 0x0000004005057836 */ /* 0x000fc80000000000 */
[C---:B------:R-:W-:Y:S02]  /*6b60*/  IMAD R7, R0.reuse, 0x8, R5 ;  /* 0x0000000800077824 */ /* 0x040fe400078e0205 */
[----:B------:R-:W-:Y:S02]  /*6b70*/  VIADD R0, R0, 0x1 ;  /* 0x0000000100007836 */ /* 0x000fe40000000000 */
[----:B------:R-:W1:Y:S03]  /*6b80*/  SYNCS.PHASECHK.TRANS64.TRYWAIT P0, [R7+URZ], R4 ;  /* 0x00000004070075a7 */ /* 0x000e66000800017f */
[----:B------:R-:W-:-:S04]  /*6b90*/  ISETP.NE.AND P1, PT, R0, 0x8, PT ;  /* 0x000000080000780c */ /* 0x000fc80003f25270 */
[----:B------:R-:W-:Y:S02]  /*6ba0*/  SEL R2, RZ, 0x1, P1 ;  /* 0x00000001ff027807 */ /* 0x000fe40000800000 */
[----:B------:R-:W-:Y:S02]  /*6bb0*/  SEL R0, R0, RZ, P1 ;  /* 0x000000ff00007207 */ /* 0x000fe40000800000 */
[----:B------:R-:W-:-:S03]  /*6bc0*/  LOP3.LUT R9, R3, R2, RZ, 0x3c, !PT ;  /* 0x0000000203097212 */ /* 0x000fc600078e3cff */
[----:B------:R-:W-:Y:S01]  /*6bd0*/  IMAD R6, R0, 0x8, R5 ;  /* 0x0000000800067824 */ /* 0x000fe200078e0205 */
[----:B------:R-:W-:Y:S01]  /*6be0*/  SHF.L.U32 R3, R9, 0x1f, RZ ;  /* 0x0000001f09037819 */ /* 0x000fe200000006ff */
[----:B-1----:R-:W-:Y:S06]  /*6bf0*/  @!P0 BRA `(.L_x_130) ;  /* 0x0000000800088947 */ /* 0x002fec0003800000 */
.L_x_151:
[----:B------:R-:W2:Y:S01]  /*6c00*/  SYNCS.PHASECHK.TRANS64.TRYWAIT P0, [R6+URZ], R3 ;  /* 0x00000003060075a7 */ /* 0x000ea2000800017f */
[----:B------:R-:W-:-:S05]  /*6c10*/  VIADD R0, R0, 0x1 ;  /* 0x0000000100007836 */ /* 0x000fca0000000000 */
[----:B------:R-:W-:-:S04]  /*6c20*/  ISETP.NE.AND P1, PT, R0, 0x8, PT ;  /* 0x000000080000780c */ /* 0x000fc80003f25270 */
[----:B------:R-:W-:Y:S02]  /*6c30*/  SEL R2, RZ, 0x1, P1 ;  /* 0x00000001ff027807 */ /* 0x000fe40000800000 */
[----:B------:R-:W-:Y:S02]  /*6c40*/  SEL R0, R0, RZ, P1 ;  /* 0x000000ff00007207 */ /* 0x000fe40000800000 */
[----:B------:R-:W-:-:S03]  /*6c50*/  LOP3.LUT R9, R9, R2, RZ, 0x3c, !PT ;  /* 0x0000000209097212 */ /* 0x000fc600078e3cff */
[----:B-1----:R-:W-:Y:S01]  /*6c60*/  IMAD R7, R0, 0x8, R5 ;  /* 0x0000000800077824 */ /* 0x002fe200078e0205 */
[----:B------:R-:W-:Y:S01]  /*6c70*/  SHF.L.U32 R4, R9, 0x1f, RZ ;  /* 0x0000001f09047819 */ /* 0x000fe200000006ff */
[----:B--2---:R-:W-:Y:S06]  /*6c80*/  @!P0 BRA `(.L_x_131) ;  /* 0x0000000400f88947 */ /* 0x004fec0003800000 */
.L_x_152:
        /* <DEDUP_REMOVED lines=9> */
.L_x_153:
        /* <DEDUP_REMOVED lines=9> */
.L_x_154:
        /* <DEDUP_REMOVED lines=9> */
.L_x_155:
        /* <DEDUP_REMOVED lines=9> */
.L_x_156:
[----:B------:R-:W2:Y:S01]  /*6ed0*/  SYNCS.PHASECHK.TRANS64.TRYWAIT P0, [R7+URZ], R4 ;  /* 0x00000004070075a7 */ /* 0x000ea2000800017f */
[----:B------:R-:W-:-:S05]  /*6ee0*/  VIADD R0, R0, 0x1 ;  /* 0x0000000100007836 */ /* 0x000fca0000000000 */
[----:B------:R-:W-:-:S04]  /*6ef0*/  ISETP.NE.AND P1, PT, R0, 0x8, PT ;  /* 0x000000080000780c */ /* 0x000fc80003f25270 */
[----:B------:R-:W-:Y:S02]  /*6f00*/  SEL R2, RZ, 0x1, P1 ;  /* 0x00000001ff027807 */ /* 0x000fe40000800000 */
[----:B------:R-:W-:Y:S02]  /*6f10*/  SEL R0, R0, RZ, P1 ;  /* 0x000000ff00007207 */ /* 0x000fe40000800000 */
[----:B------:R-:W-:Y:S01]  /*6f20*/  LOP3.LUT R2, R9, R2, RZ, 0x3c, !PT ;  /* 0x0000000209027212 */ /* 0x000fe200078e3cff */
[----:B--2---:R-:W-:Y:S06]  /*6f30*/  @!P0 BRA `(.L_x_136) ;  /* 0x0000000400b08947 */ /* 0x004fec0003800000 */
.L_x_157:
[----:B------:R-:W-:Y:S01]  /*6f40*/  IMAD R5, R0, 0x8, R5 ;  /* 0x0000000800057824 */ /* 0x000fe200078e0205 */
[----:B------:R-:W-:-:S07]  /*6f50*/  SHF.L.U32 R0, R2, 0x1f, RZ ;  /* 0x0000001f02007819 */ /* 0x000fce00000006ff */
.L_x_137:
[----:B---3--:R3:W4:Y:S02]  /*6f60*/  SYNCS.PHASECHK.TRANS64.TRYWAIT P0, [R5+URZ], R0 ;  /* 0x00000000050075a7 */ /* 0x008724000800017f */
[----:B----4-:R-:W-:Y:S05]  /*6f70*/  @!P0 NANOSLEEP.SYNCS 0x989680 ;  /* 0x009896800000895d */ /* 0x010fea0003900000 */
[----:B------:R-:W4:Y:S02]  /*6f80*/  @!P0 SYNCS.PHASECHK.TRANS64 P0, [R5+URZ], R0 ;  /* 0x00000000050085a7 */ /* 0x000f24000800007f */
[----:B----4-:R-:W-:Y:S05]  /*6f90*/  @!P0 BRA `(.L_x_137) ;  /* 0xfffffffc00f08947 */ /* 0x010fea000383ffff */
.L_x_10:
[----:B------:R-:W-:Y:S05]  /*6fa0*/  BSYNC B6 ;  /* 0x0000000000067941 */ /* 0x000fea0003800000 */
.L_x_8:
[----:B------:R-:W-:Y:S05]  /*6fb0*/  EXIT ;  /* 0x000000000000794d */ /* 0x000fea0003800000 */
.L_x_23:
[----:B---3--:R3:W4:Y:S02]  /*6fc0*/  SYNCS.PHASECHK.TRANS64.TRYWAIT P1, [R3+URZ], R0 ;  /* 0x00000000030075a7 */ /* 0x008724000802017f */
[----:B----4-:R-:W-:Y:S05]  /*6fd0*/  @!P1 NANOSLEEP.SYNCS 0x989680 ;  /* 0x009896800000995d */ /* 0x010fea0003900000 */
[----:B------:R-:W4:Y:S02]  /*6fe0*/  @!P1 SYNCS.PHASECHK.TRANS64 P1, [R3+URZ], R0 ;  /* 0x00000000030095a7 */ /* 0x000f24000802007f */
[----:B----4-:R-:W-:Y:S05]  /*6ff0*/  @!P1 BRA `(.L_x_23) ;  /* 0xfffffffc00f09947 */ /* 0x010fea000383ffff */
[----:B------:R-:W-:Y:S05]  /*7000*/  BRA `(.L_x_22) ;  /* 0xffffffa400f87947 */ /* 0x000fea000383ffff */
.L_x_28:
[----:B--2---:R-:W-:-:S04]  /*7010*/  IMAD.U32 R4, RZ, RZ, UR4 ;  /* 0x00000004ff047e24 */ /* 0x004fc8000f8e00ff */
[----:B------:R2:W3:Y:S03]  /*7020*/  SYNCS.PHASECHK.TRANS64.TRYWAIT P1, [R4+URZ], R3 ;  /* 0x00000003040075a7 */ /* 0x0004e6000802017f */
[----:B---3--:R-:W-:Y:S05]  /*7030*/  @!P1 NANOSLEEP.SYNCS 0x989680 ;  /* 0x009896800000995d */ /* 0x008fea0003900000 */
[----:B------:R-:W3:Y:S02]  /*7040*/  @!P1 SYNCS.PHASECHK.TRANS64 P1, [R4+URZ], R3 ;  /* 0x00000003040095a7 */ /* 0x000ee4000802007f */
[----:B---3--:R-:W-:Y:S05]  /*7050*/  @!P1 BRA `(.L_x_28) ;  /* 0xfffffffc00ec9947 */ /* 0x008fea000383ffff */
[----:B------:R-:W-:Y:S05]  /*7060*/  BRA `(.L_x_27) ;  /* 0xffffffa800cc7947 */ /* 0x000fea000383ffff */
.L_x_51:
[----:B-1----:R1:W2:Y:S02]  /*7070*/  SYNCS.PHASECHK.TRANS64.TRYWAIT P2, [R5+URZ+0x80], R12 ;  /* 0x0000800c050075a7 */ /* 0x0022a4000804017f */
[----:B--2---:R-:W-:Y:S05]  /*7080*/  @!P2 NANOSLEEP.SYNCS 0x989680 ;  /* 0x009896800000a95d */ /* 0x004fea0003900000 */
[----:B------:R-:W2:Y:S02]  /*7090*/  @!P2 SYNCS.PHASECHK.TRANS64 P2, [R5+URZ+0x80], R12 ;  /* 0x0000800c0500a5a7 */ /* 0x000ea4000804007f */
[----:B--2---:R-:W-:Y:S05]  /*70a0*/  @!P2 BRA `(.L_x_51) ;  /* 0xfffffffc00f0a947 */ /* 0x004fea000383ffff */
[----:B------:R-:W-:Y:S05]  /*70b0*/  BRA `(.L_x_138) ;  /* 0xffffffb800ac7947 */ /* 0x000fea000383ffff */
.L_x_65:
[----:B-1----:R1:W2:Y:S02]  /*70c0*/  SYNCS.PHASECHK.TRANS64.TRYWAIT P3, [R24+URZ+0x80], R23 ;  /* 0x00008017180075a7 */ /* 0x0022a4000806017f */
[----:B--2---:R-:W-:Y:S05]  /*70d0*/  @!P3 NANOSLEEP.SYNCS 0x989680 ;  /* 0x009896800000b95d */ /* 0x004fea0003900000 */
[----:B------:R-:W2:Y:S02]  /*70e0*/  @!P3 SYNCS.PHASECHK.TRANS64 P3, [R24+URZ+0x80], R23 ;  /* 0x000080171800b5a7 */ /* 0x000ea4000806007f */
[----:B--2---:R-:W-:Y:S05]  /*70f0*/  @!P3 BRA `(.L_x_65) ;  /* 0xfffffffc00f0b947 */ /* 0x004fea000383ffff */
[----:B------:R-:W-:Y:S05]  /*7100*/  BRA `(.L_x_139) ;  /* 0xffffffc4006c7947 */ /* 0x000fea000383ffff */
.L_x_85:
[----:B-1----:R-:W-:-:S04]  /*7110*/  IMAD.U32 R3, RZ, RZ, UR4 ;  /* 0x00000004ff037e24 */ /* 0x002fc8000f8e00ff */
[----:B------:R1:W2:Y:S03]  /*7120*/  SYNCS.PHASECHK.TRANS64.TRYWAIT P0, [R3+URZ+0xb8], R0 ;  /* 0x0000b800030075a7 */ /* 0x0002a6000800017f */
[----:B--2---:R-:W-:Y:S05]  /*7130*/  @!P0 NANOSLEEP.SYNCS 0x989680 ;  /* 0x009896800000895d */ /* 0x004fea0003900000 */
[----:B------:R-:W2:Y:S02]  /*7140*/  @!P0 SYNCS.PHASECHK.TRANS64 P0, [R3+URZ+0xb8], R0 ;  /* 0x0000b800030085a7 */ /* 0x000ea4000800007f */
[----:B--2---:R-:W-:Y:S05]  /*7150*/  @!P0 BRA `(.L_x_85) ;  /* 0xfffffffc00ec8947 */ /* 0x004fea000383ffff */
[----:B------:R-:W-:Y:S05]  /*7160*/  BRA `(.L_x_84) ;  /* 0xffffffd800f87947 */ /* 0x000fea000383ffff */
.L_x_94:
[----:B-1----:R-:W-:-:S04]  /*7170*/  IMAD.U32 R5, RZ, RZ, UR5 ;  /* 0x00000005ff057e24 */ /* 0x002fc8000f8e00ff */
[----:B------:R1:W2:Y:S03]  /*7180*/  SYNCS.PHASECHK.TRANS64.TRYWAIT P1, [R5+URZ+0x98], R4 ;  /* 0x00009804050075a7 */ /* 0x0002a6000802017f */
[----:B--2---:R-:W-:Y:S05]  /*7190*/  @!P1 NANOSLEEP.SYNCS 0x989680 ;  /* 0x009896800000995d */ /* 0x004fea0003900000 */
[----:B------:R-:W2:Y:S02]  /*71a0*/  @!P1 SYNCS.PHASECHK.TRANS64 P1, [R5+URZ+0x98], R4 ;  /* 0x00009804050095a7 */ /* 0x000ea4000802007f */
[----:B--2---:R-:W-:Y:S05]  /*71b0*/  @!P1 BRA `(.L_x_94) ;  /* 0xfffffffc00ec9947 */ /* 0x004fea000383ffff */
[----:B------:R-:W-:Y:S05]  /*71c0*/  BRA `(.L_x_140) ;  /* 0xffffffdc00ec7947 */ /* 0x000fea000383ffff */
.L_x_100:
[----:B-1----:R-:W-:-:S04]  /*71d0*/  IMAD.U32 R7, RZ, RZ, UR4 ;  /* 0x00000004ff077e24 */ /* 0x002fc8000f8e00ff */
[----:B------:R1:W3:Y:S03]  /*71e0*/  SYNCS.PHASECHK.TRANS64.TRYWAIT P1, [R7+URZ+0x98], R0 ;  /* 0x00009800070075a7 */ /* 0x0002e6000802017f */
[----:B---3--:R-:W-:Y:S05]  /*71f0*/  @!P1 NANOSLEEP.SYNCS 0x989680 ;  /* 0x009896800000995d */ /* 0x008fea0003900000 */
[----:B------:R-:W3:Y:S02]  /*7200*/  @!P1 SYNCS.PHASECHK.TRANS64 P1, [R7+URZ+0x98], R0 ;  /* 0x00009800070095a7 */ /* 0x000ee4000802007f */
[----:B---3--:R-:W-:Y:S05]  /*7210*/  @!P1 BRA `(.L_x_100) ;  /* 0xfffffffc00ec9947 */ /* 0x008fea000383ffff */
[----:B------:R-:W-:Y:S05]  /*7220*/  BRA `(.L_x_141) ;  /* 0xffffffe000547947 */ /* 0x000fea000383ffff */
.L_x_110:
[----:B-1----:R1:W3:Y:S02]  /*7230*/  SYNCS.PHASECHK.TRANS64.TRYWAIT P0, [R3+URZ+0x98], R2 ;  /* 0x00009802030075a7 */ /* 0x0022e4000800017f */
[----:B---3--:R-:W-:Y:S05]  /*7240*/  @!P0 NANOSLEEP.SYNCS 0x989680 ;  /* 0x009896800000895d */ /* 0x008fea0003900000 */
[----:B------:R-:W3:Y:S02]  /*7250*/  @!P0 SYNCS.PHASECHK.TRANS64 P0, [R3+URZ+0x98], R2 ;  /* 0x00009802030085a7 */ /* 0x000ee4000800007f */
[----:B---3--:R-:W-:Y:S05]  /*7260*/  @!P0 BRA `(.L_x_110) ;  /* 0xfffffffc00f08947 */ /* 0x008fea000383ffff */
[----:B------:R-:W-:Y:S05]  /*7270*/  BRA `(.L_x_142) ;  /* 0xffffffe8006c7947 */ /* 0x000fea000383ffff */
.L_x_112:
[----:B-1----:R1:W3:Y:S02]  /*7280*/  SYNCS.PHASECHK.TRANS64.TRYWAIT P0, [R5+URZ+0x98], R0 ;  /* 0x00009800050075a7 */ /* 0x0022e4000800017f */
[----:B---3--:R-:W-:Y:S05]  /*7290*/  @!P0 NANOSLEEP.SYNCS 0x989680 ;  /* 0x009896800000895d */ /* 0x008fea0003900000 */
[----:B------:R-:W3:Y:S02]  /*72a0*/  @!P0 SYNCS.PHASECHK.TRANS64 P0, [R5+URZ+0x98], R0 ;  /* 0x00009800050085a7 */ /* 0x000ee4000800007f */
[----:B---3--:R-:W-:Y:S05]  /*72b0*/  @!P0 BRA `(.L_x_112) ;  /* 0xfffffffc00f08947 */ /* 0x008fea000383ffff */
[----:B------:R-:W-:Y:S05]  /*72c0*/  BRA `(.L_x_143) ;  /* 0xffffffe8008c7947 */ /* 0x000fea000383ffff */
.L_x_116:
[----:B------:R-:W-:Y:S01]  /*72d0*/  BSSY B1, `(.L_x_144) ;  /* 0x0000006000017945 */ /* 0x000fe20003800000 */
[----:B------:R-:W-:-:S07]  /*72e0*/  IMAD.MOV.U32 R15, RZ, RZ, -0x1 ;  /* 0xffffffffff0f7424 */ /* 0x000fce00078e00ff */
[----:B------:R-:W-:Y:S05]  /*72f0*/  WARPSYNC.COLLECTIVE R15, `(.L_x_145) ;  /* 0x000000000f0c7348 */ /* 0x000fea0003c00000 */
[----:B------:R-:W-:Y:S02]  /*7300*/  ELECT P6, UR62, PT ;  /* 0x00000000003e782f */ /* 0x000fe400038c0000 */
[----:B------:R-:W-:Y:S01]  /*7310*/  MOV R14, UR62 ;  /* 0x0000003e000e7c02 */ /* 0x000fe20008000f00 */
[----:B------:R-:W-:Y:S10]  /*7320*/  ENDCOLLECTIVE ;  /* 0x000000000000791b */ /* 0x000ff40003800000 */
.L_x_145:
[----:B------:R-:W-:Y:S05]  /*7330*/  BSYNC B1 ;  /* 0x0000000000017941 */ /* 0x000fea0003800000 */
.L_x_144:
[----:B------:R-:W-:Y:S05]  /*7340*/  BRA `(.L_x_146) ;  /* 0xffffffec00187947 */ /* 0x000fea000383ffff */
.L_x_119:
[----:B--2---:R2:W3:Y:S02]  /*7350*/  SYNCS.PHASECHK.TRANS64.TRYWAIT P1, [R15+URZ+0x40], R8 ;  /* 0x000040080f0075a7 */ /* 0x0044e4000802017f */
[----:B---3--:R-:W-:Y:S05]  /*7360*/  @!P1 NANOSLEEP.SYNCS 0x989680 ;  /* 0x009896800000995d */ /* 0x008fea0003900000 */
[----:B------:R-:W3:Y:S02]  /*7370*/  @!P1 SYNCS.PHASECHK.TRANS64 P1, [R15+URZ+0x40], R8 ;  /* 0x000040080f0095a7 */ /* 0x000ee4000802007f */
[----:B---3--:R-:W-:Y:S05]  /*7380*/  @!P1 BRA `(.L_x_119) ;  /* 0xfffffffc00f09947 */ /* 0x008fea000383ffff */
[----:B------:R-:W-:Y:S05]  /*7390*/  BRA `(.L_x_147) ;  /* 0xffffffec004c7947 */ /* 0x000fea000383ffff */
.L_x_128:
[----:B------:R-:W-:Y:S01]  /*73a0*/  BSSY B0, `(.L_x_148) ;  /* 0x0000006000007945 */ /* 0x000fe20003800000 */
[----:B------:R-:W-:-:S07]  /*73b0*/  IMAD.MOV.U32 R15, RZ, RZ, -0x1 ;  /* 0xffffffffff0f7424 */ /* 0x000fce00078e00ff */
[----:B------:R-:W-:Y:S05]  /*73c0*/  WARPSYNC.COLLECTIVE R15, `(.L_x_149) ;  /* 0x000000000f0c7348 */ /* 0x000fea0003c00000 */
[----:B------:R-:W-:Y:S02]  /*73d0*/  ELECT P6, UR62, PT ;  /* 0x00000000003e782f */ /* 0x000fe400038c0000 */
[----:B------:R-:W-:Y:S01]  /*73e0*/  MOV R14, UR62 ;  /* 0x0000003e000e7c02 */ /* 0x000fe20008000f00 */
[----:B------:R-:W-:Y:S10]  /*73f0*/  ENDCOLLECTIVE ;  /* 0x000000000000791b */ /* 0x000ff40003800000 */
.L_x_149:
[----:B------:R-:W-:Y:S05]  /*7400*/  BSYNC B0 ;  /* 0x0000000000007941 */ /* 0x000fea0003800000 */
.L_x_148:
[----:B------:R-:W-:Y:S05]  /*7410*/  BRA `(.L_x_150) ;  /* 0xfffffff400a87947 */ /* 0x000fea000383ffff */
.L_x_130:
[----:B-1----:R1:W2:Y:S02]  /*7420*/  SYNCS.PHASECHK.TRANS64.TRYWAIT P0, [R7+URZ], R4 ;  /* 0x00000004070075a7 */ /* 0x0022a4000800017f */
[----:B--2---:R-:W-:Y:S05]  /*7430*/  @!P0 NANOSLEEP.SYNCS 0x989680 ;  /* 0x009896800000895d */ /* 0x004fea0003900000 */
[----:B------:R-:W2:Y:S02]  /*7440*/  @!P0 SYNCS.PHASECHK.TRANS64 P0, [R7+URZ], R4 ;  /* 0x00000004070085a7 */ /* 0x000ea4000800007f */
[----:B--2---:R-:W-:Y:S05]  /*7450*/  @!P0 BRA `(.L_x_130) ;  /* 0xfffffffc00f08947 */ /* 0x004fea000383ffff */
[----:B------:R-:W-:Y:S05]  /*7460*/  BRA `(.L_x_151) ;  /* 0xfffffff400e47947 */ /* 0x000fea000383ffff */
.L_x_131:
[----:B-1----:R1:W2:Y:S02]  /*7470*/  SYNCS.PHASECHK.TRANS64.TRYWAIT P0, [R6+URZ], R3 ;  /* 0x00000003060075a7 */ /* 0x0022a4000800017f */
[----:B--2---:R-:W-:Y:S05]  /*7480*/  @!P0 NANOSLEEP.SYNCS 0x989680 ;  /* 0x009896800000895d */ /* 0x004fea0003900000 */
[----:B------:R-:W2:Y:S02]  /*7490*/  @!P0 SYNCS.PHASECHK.TRANS64 P0, [R6+URZ], R3 ;  /* 0x00000003060085a7 */ /* 0x000ea4000800007f */
[----:B--2---:R-:W-:Y:S05]  /*74a0*/  @!P0 BRA `(.L_x_131) ;  /* 0xfffffffc00f08947 */ /* 0x004fea000383ffff */
[----:B------:R-:W-:Y:S05]  /*74b0*/  BRA `(.L_x_152) ;  /* 0xfffffff400f47947 */ /* 0x000fea000383ffff */
.L_x_132:
[----:B-1----:R1:W2:Y:S02]  /*74c0*/  SYNCS.PHASECHK.TRANS64.TRYWAIT P0, [R7+URZ], R4 ;  /* 0x00000004070075a7 */ /* 0x0022a4000800017f */
[----:B--2---:R-:W-:Y:S05]  /*74d0*/  @!P0 NANOSLEEP.SYNCS 0x989680 ;  /* 0x009896800000895d */ /* 0x004fea0003900000 */
[----:B------:R-:W2:Y:S02]  /*74e0*/  @!P0 SYNCS.PHASECHK.TRANS64 P0, [R7+URZ], R4 ;  /* 0x00000004070085a7 */ /* 0x000ea4000800007f */
[----:B--2---:R-:W-:Y:S05]  /*74f0*/  @!P0 BRA `(.L_x_132) ;  /* 0xfffffffc00f08947 */ /* 0x004fea000383ffff */
[----:B------:R-:W-:Y:S05]  /*7500*/  BRA `(.L_x_153) ;  /* 0xfffffff800047947 */ /* 0x000fea000383ffff */
.L_x_133:
[----:B-1----:R1:W2:Y:S02]  /*7510*/  SYNCS.PHASECHK.TRANS64.TRYWAIT P0, [R6+URZ], R3 ;  /* 0x00000003060075a7 */ /* 0x0022a4000800017f */
[----:B--2---:R-:W-:Y:S05]  /*7520*/  @!P0 NANOSLEEP.SYNCS 0x989680 ;  /* 0x009896800000895d */ /* 0x004fea0003900000 */
[----:B------:R-:W2:Y:S02]  /*7530*/  @!P0 SYNCS.PHASECHK.TRANS64 P0, [R6+URZ], R3 ;  /* 0x00000003060085a7 */ /* 0x000ea4000800007f */
[----:B--2---:R-:W-:Y:S05]  /*7540*/  @!P0 BRA `(.L_x_133) ;  /* 0xfffffffc00f08947 */ /* 0x004fea000383ffff */
[----:B------:R-:W-:Y:S05]  /*7550*/  BRA `(.L_x_154) ;  /* 0xfffffff800147947 */ /* 0x000fea000383ffff */
.L_x_134:
[----:B-1----:R1:W2:Y:S02]  /*7560*/  SYNCS.PHASECHK.TRANS64.TRYWAIT P0, [R7+URZ], R4 ;  /* 0x00000004070075a7 */ /* 0x0022a4000800017f */
[----:B--2---:R-:W-:Y:S05]  /*7570*/  @!P0 NANOSLEEP.SYNCS 0x989680 ;  /* 0x009896800000895d */ /* 0x004fea0003900000 */
[----:B------:R-:W2:Y:S02]  /*7580*/  @!P0 SYNCS.PHASECHK.TRANS64 P0, [R7+URZ], R4 ;  /* 0x00000004070085a7 */ /* 0x000ea4000800007f */
[----:B--2---:R-:W-:Y:S05]  /*7590*/  @!P0 BRA `(.L_x_134) ;  /* 0xfffffffc00f08947 */ /* 0x004fea000383ffff */
[----:B------:R-:W-:Y:S05]  /*75a0*/  BRA `(.L_x_155) ;  /* 0xfffffff800247947 */ /* 0x000fea000383ffff */
.L_x_135:
[----:B-1----:R1:W2:Y:S02]  /*75b0*/  SYNCS.PHASECHK.TRANS64.TRYWAIT P0, [R6+URZ], R3 ;  /* 0x00000003060075a7 */ /* 0x0022a4000800017f */
[----:B--2---:R-:W-:Y:S05]  /*75c0*/  @!P0 NANOSLEEP.SYNCS 0x989680 ;  /* 0x009896800000895d */ /* 0x004fea0003900000 */
[----:B------:R-:W2:Y:S02]  /*75d0*/  @!P0 SYNCS.PHASECHK.TRANS64 P0, [R6+URZ], R3 ;  /* 0x00000003060085a7 */ /* 0x000ea4000800007f */
[----:B--2---:R-:W-:Y:S05]  /*75e0*/  @!P0 BRA `(.L_x_135) ;  /* 0xfffffffc00f08947 */ /* 0x004fea000383ffff */
[----:B------:R-:W-:Y:S05]  /*75f0*/  BRA `(.L_x_156) ;  /* 0xfffffff800347947 */ /* 0x000fea000383ffff */
.L_x_136:
[----:B--2---:R2:W3:Y:S02]  /*7600*/  SYNCS.PHASECHK.TRANS64.TRYWAIT P0, [R7+URZ], R4 ;  /* 0x00000004070075a7 */ /* 0x0044e4000800017f */
[----:B---3--:R-:W-:Y:S05]  /*7610*/  @!P0 NANOSLEEP.SYNCS 0x989680 ;  /* 0x009896800000895d */ /* 0x008fea0003900000 */
[----:B------:R-:W3:Y:S02]  /*7620*/  @!P0 SYNCS.PHASECHK.TRANS64 P0, [R7+URZ], R4 ;  /* 0x00000004070085a7 */ /* 0x000ee4000800007f */
[----:B---3--:R-:W-:Y:S05]  /*7630*/  @!P0 BRA `(.L_x_136) ;  /* 0xfffffffc00f08947 */ /* 0x008fea000383ffff */
[----:B------:R-:W-:Y:S05]  /*7640*/  BRA `(.L_x_157) ;  /* 0xfffffff8003c7947 */ /* 0x000fea000383ffff */
.L_x_158:
[----:B------:R-:W-:-:S00]  /*7650*/  BRA `(.L_x_158) ;  /* 0xfffffffc00fc7947 */ /* 0x000fc0000383ffff */
[----:B------:R-:W-:-:S00]  /*7660*/  NOP ;  /* 0x0000000000007918 */ /* 0x000fc00000000000 */
        /* <DEDUP_REMOVED lines=9> */
.L_x_159:


//--------------------- .nv.global.init           --------------------------
	.section	.nv.global.init,"aw",@progbits
.nv.global.init:
	.type		$str$22,@object
	.size		$str$22,($str$26 - $str$22)
$str$22:
        /*0000*/ 	.byte	0x6b, 0x5f, 0x74, 0x69, 0x6c, 0x65, 0x5f, 0x63, 0x6f, 0x75, 0x6e, 0x74, 0x20, 0x3e, 0x3d, 0x20
        /*0010*/ 	.byte	0x31, 0x00
	.type		$str$26,@object
	.size		$str$26,($str$27 - $str$26)
$str$26:
        /*0012*/ 	.byte	0x28, 0x61, 0x64, 0x64, 0x72, 0x65, 0x73, 0x73, 0x20, 0x26, 0x20, 0x6d, 0x61, 0x73, 0x6b, 0x29
        /*0022*/ 	.byte	0x20, 0x3d, 0x3d, 0x20, 0x30, 0x00
	.type		$str$27,@object
	.size		$str$27,($str$23 - $str$27)
$str$27:
        /*0028*/ 	.byte	0x2f, 0x74, 0x6d, 0x70, 0x2f, 0x63, 0x75, 0x74, 0x6c, 0x61, 0x73, 0x73, 0x5f, 0x73, 0x77, 0x65
        /*0038*/ 	.byte	0x65, 0x70, 0x5f, 0x73, 0x72, 0x63, 0x2f, 0x69, 0x6e, 0x63, 0x6c, 0x75, 0x64, 0x65, 0x2f, 0x63
        /*0048*/ 	.byte	0x75, 0x74, 0x65, 0x2f, 0x70, 0x6f, 0x69, 0x6e, 0x74, 0x65, 0x72, 0x5f, 0x66, 0x6c, 0x61, 0x67
        /*0058*/ 	.byte	0x67, 0x65, 0x64, 0x2e, 0x68, 0x70, 0x70, 0x00
	.type		$str$23,@object
	.size		$str$23,(__unnamed_2 - $str$23)
$str$23:
        /*0060*/ 	.byte	0x2f, 0x74, 0x6d, 0x70, 0x2f, 0x63, 0x75, 0x74, 0x6c, 0x61, 0x73, 0x73, 0x5f, 0x73, 0x77, 0x65
        /*0070*/ 	.byte	0x65, 0x70, 0x5f, 0x73, 0x72, 0x63, 0x2f, 0x69, 0x6e, 0x63, 0x6c, 0x75, 0x64, 0x65, 0x2f, 0x63
        /*0080*/ 	.byte	0x75, 0x74, 0x6c, 0x61, 0x73, 0x73, 0x2f, 0x67, 0x65, 0x6d, 0x6d, 0x2f, 0x63, 0x6f, 0x6c, 0x6c
        /*0090*/ 	.byte	0x65, 0x63, 0x74, 0x69, 0x76, 0x65, 0x2f, 0x73, 0x6d, 0x39, 0x30, 0x5f, 0x6d, 0x6d, 0x61, 0x5f
        /*00a0*/ 	.byte	0x74, 0x6d, 0x61, 0x5f, 0x67, 0x6d, 0x6d, 0x61, 0x5f, 0x73, 0x73, 0x5f, 0x77, 0x61, 0x72, 0x70
        /*00b0*/ 	.byte	0x73, 0x70, 0x65, 0x63, 0x69, 0x61, 0x6c, 0x69, 0x7a, 0x65, 0x64, 0x2e, 0x68, 0x70, 0x70, 0x00
	.type		__unnamed_2,@object
	.size		__unnamed_2,(__unnamed_1 - __unnamed_2)
__unnamed_2:
        /*00c0*/ 	.byte	0x61, 0x75, 0x74, 0x6f, 0x20, 0x63, 0x75, 0x74, 0x65, 0x3a, 0x3a, 0x61, 0x73, 0x5f, 0x70, 0x6f
        /* <DEDUP_REMOVED lines=27> */
        /*0280*/ 	.byte	0x36, 0x3e, 0x3e, 0x3e, 0x3e, 0x3e, 0x5d, 0x00
	.type		__unnamed_1,@object
	.size		__unnamed_1,(.L_0 - __unnamed_1)
__unnamed_1:
        /* <DEDUP_REMOVED lines=181> */
.L_0:


//--------------------- .nv.shared._ZN7cutlass13device_kernelINS_4gemm6kernel13GemmUniversalIN4cute5tupleIJiiiiEEENS1_10collective13CollectiveMmaINS1_34MainloopSm90TmaGmmaWarpSpecializedILi8ENS5_IJNS4_1CILi1EEESB_SB_EEENS1_35KernelTmaWarpSpecializedCooperativeEEENS5_IJNSA_ILi128EEENSA_ILi64EEESG_EEENS_6half_tENS5_IJlSB_lEEESI_SJ_NS4_8TiledMMAINS4_8MMA_AtomIJNS4_4SM904GMMA25MMA_64x64x16_F32F16F16_SSILNSN_5MajorE0ELSP_0ELNSN_7ScaleInE1ELSQ_1EEEEEENS4_6LayoutINS5_IJNSA_ILi2EEESB_SB_EEENS5_IJSB_NSA_ILi0EEESW_EEEEENS5_IJNS4_10UnderscoreESZ_SZ_EEEEENS4_13SM90_TMA_LOADENS4_14ComposedLayoutINS4_7SwizzleILi3ELi4ELi3EEENS4_18smem_ptr_flag_bitsILi16EEENST_INS5_IJNSA_ILi8EEESG_EEENS5_IJSG_SB_EEEEEEEvNS4_8identityES12_S1C_vS1D_EENS_8epilogue10collective18CollectiveEpilogueINS1F_22Sm90TmaWarpSpecializedILi3ELi2ELi16ELb1ELb0EEEJSH_NS5_IJSF_NSA_ILi32EEEEEESI_SJ_SI_SJ_NS1F_6fusion15FusionCallbacksIS1J_NS1M_17LinCombPerRowBiasISI_fSI_SI_fLi8ELNS_15FloatRoundStyleE2EEESH_S1L_JEEES12_NS13_INS14_ILi2ELi4ELi3EEES17_NST_INS5_IJS18_S1K_EEENS5_IJS1K_SB_EEEEEEENS4_17SM75_U32x4_LDSM_NENS4_14SM90_TMA_STOREES1W_NS4_17SM90_U32x4_STSM_NENS4_9Copy_AtomIJS1Z_SI_EEEvEEEvvEEEEvNT_6ParamsE --------------------------
	.section	.nv.shared._ZN7cutlass13device_kernelINS_4gemm6kernel13GemmUniversalIN4cute5tupleIJiiiiEEENS1_10collective13CollectiveMmaINS1_34MainloopSm90TmaGmmaWarpSpecializedILi8ENS5_IJNS4_1CILi1EEESB_SB_EEENS1_35KernelTmaWarpSpecializedCooperativeEEENS5_IJNSA_ILi128EEENSA_ILi64EEESG_EEENS_6half_tENS5_IJlSB_lEEESI_SJ_NS4_8TiledMMAINS4_8MMA_AtomIJNS4_4SM904GMMA25MMA_64x64x16_F32F16F16_SSILNSN_5MajorE0ELSP_0ELNSN_7ScaleInE1ELSQ_1EEEEEENS4_6LayoutINS5_IJNSA_ILi2EEESB_SB_EEENS5_IJSB_NSA_ILi0EEESW_EEEEENS5_IJNS4_10UnderscoreESZ_SZ_EEEEENS4_13SM90_TMA_LOADENS4_14ComposedLayoutINS4_7SwizzleILi3ELi4ELi3EEENS4_18smem_ptr_flag_bitsILi16EEENST_INS5_IJNSA_ILi8EEESG_EEENS5_IJSG_SB_EEEEEEEvNS4_8identityES12_S1C_vS1D_EENS_8epilogue10collective18CollectiveEpilogueINS1F_22Sm90TmaWarpSpecializedILi3ELi2ELi16ELb1ELb0EEEJSH_NS5_IJSF_NSA_ILi32EEEEEESI_SJ_SI_SJ_NS1F_6fusion15FusionCallbacksIS1J_NS1M_17LinCombPerRowBiasISI_fSI_SI_fLi8ELNS_15FloatRoundStyleE2EEESH_S1L_JEEES12_NS13_INS14_ILi2ELi4ELi3EEES17_NST_INS5_IJS18_S1K_EEENS5_IJS1K_SB_EEEEEEENS4_17SM75_U32x4_LDSM_NENS4_14SM90_TMA_STOREES1W_NS4_17SM90_U32x4_STSM_NENS4_9Copy_AtomIJS1Z_SI_EEEvEEEvvEEEEvNT_6ParamsE,"aw",@nobits
	.sectionflags	@""
	.align	16
	.zero		1024


//--------------------- .nv.shared.reserved.0     --------------------------
	.section	.nv.shared.reserved.0,"aw",@nobits
	.weak		__nv_reservedSMEM_offset_0_alias
	.size		__nv_reservedSMEM_offset_0_alias, 0, 0
	.other		__nv_reservedSMEM_offset_0_alias,@"STO_CUDA_RESERVED_SHARED STV_DEFAULT"
__nv_reservedSMEM_offset_0_alias:
	.zero		0


//--------------------- .nv.global                --------------------------
	.section	.nv.global,"aw",@nobits
.nv.global:
	.type		_ZN39_INTERNAL_f600bd0c_4_k_cu_0d27c484_35504cute1_E,@object
	.size		_ZN39_INTERNAL_f600bd0c_4_k_cu_0d27c484_35504cute1_E,(_ZN39_INTERNAL_f600bd0c_4_k_cu_0d27c484_35504cuda3std3__45__cpo6cbeginE - _ZN39_INTERNAL_f600bd0c_4_k_cu_0d27c484_35504cute1_E)
_ZN39_INTERNAL_f600bd0c_4_k_cu_0d27c484_35504cute1_E:
	.zero		1
	.type		_ZN39_INTERNAL_f600bd0c_4_k_cu_0d27c484_35504cuda3std3__45__cpo6cbeginE,@object
	.size		_ZN39_INTERNAL_f600bd0c_4_k_cu_0d27c484_35504cuda3std3__45__cpo6cbeginE,(_ZN39_INTERNAL_f600bd0c_4_k_cu_0d27c484_35504cuda3std3__48in_placeE - _ZN39_INTERNAL_f600bd0c_4_k_cu_0d27c484_35504cuda3std3__45__cpo6cbeginE)
_ZN39_INTERNAL_f600bd0c_4_k_cu_0d27c484_35504cuda3std3__45__cpo6cbeginE:
	.zero		1
	.type		_ZN39_INTERNAL_f600bd0c_4_k_cu_0d27c484_35504cuda3std3__48in_placeE,@object
	.size		_ZN39_INTERNAL_f600bd0c_4_k_cu_0d27c484_35504cuda3std3__48in_placeE,(_ZN39_INTERNAL_f600bd0c_4_k_cu_0d27c484_35504cuda3std6ranges3__45__cpo9iter_moveE - _ZN39_INTERNAL_f600bd0c_4_k_cu_0d27c484_35504cuda3std3__48in_placeE)
_ZN39_INTERNAL_f600bd0c_4_k_cu_0d27c484_35504cuda3std3__48in_placeE:
	.zero		1
	.type		_ZN39_INTERNAL_f600bd0c_4_k_cu_0d27c484_35504cuda3std6ranges3__45__cpo9iter_moveE,@object
	.size		_ZN39_INTERNAL_f600bd0c_4_k_cu_0d27c484_35504cuda3std6ranges3__45__cpo9iter_moveE,(_ZN39_INTERNAL_f600bd0c_4_k_cu_0d27c484_35504cuda3std3__45__cpo5beginE - _ZN39_INTERNAL_f600bd0c_4_k_cu_0d27c484_35504cuda3std6ranges3__45__cpo9iter_moveE)
_ZN39_INTERNAL_f600bd0c_4_k_cu_0d27c484_35504cuda3std6ranges3__45__cpo9iter_moveE:
	.zero		1
	.type		_ZN39_INTERNAL_f600bd0c_4_k_cu_0d27c484_35504cuda3std3__45__cpo5beginE,@object
	.size		_ZN39_INTERNAL_f600bd0c_4_k_cu_0d27c484_35504cuda3std3__45__cpo5beginE,(_ZN39_INTERNAL_f600bd0c_4_k_cu_0d27c484_35504cuda3std3__441_GLOBAL__N__f600bd0c_4_k_cu_0d27c484_35506ignoreE - _ZN39_INTERNAL_f600bd0c_4_k_cu_0d27c484_35504cuda3std3__45__cpo5beginE)
_ZN39_INTERNAL_f600bd0c_4_k_cu_0d27c484_35504cuda3std3__45__cpo5beginE:
	.zero		1
	.type		_ZN39_INTERNAL_f600bd0c_4_k_cu_0d27c484_35504cuda3std3__441_GLOBAL__N__f600bd0c_4_k_cu_0d27c484_35506ignoreE,@object
	.size		_ZN39_INTERNAL_f600bd0c_4_k_cu_0d27c484_35504cuda3std3__441_GLOBAL__N__f600bd0c_4_k_cu_0d27c484_35506ignoreE,(_ZN39_INTERNAL_f600bd0c_4_k_cu_0d27c484_35504cute7productE - _ZN39_INTERNAL_f600bd0c_4_k_cu_0d27c484_35504cuda3std3__441_GLOBAL__N__f600bd0c_4_k_cu_0d27c484_35506ignoreE)
_ZN39_INTERNAL_f600bd0c_4_k_cu_0d27c484_35504cuda3std3__441_GLOBAL__N__f600bd0c_4_k_cu_0d27c484_35506ignoreE:
	.zero		1
	.type		_ZN39_INTERNAL_f600bd0c_4_k_cu_0d27c484_35504cute7productE,@object
	.size		_ZN39_INTERNAL_f600bd0c_4_k_cu_0d27c484_35504cute7productE,(_ZN39_INTERNAL_f600bd0c_4_k_cu_0d27c484_35504cuda3std3__45__cpo3endE - _ZN39_INTERNAL_f600bd0c_4_k_cu_0d27c484_35504cute7productE)
_ZN39_INTERNAL_f600bd0c_4_k_cu_0d27c484_35504cute7productE:
	.zero		1
	.type		_ZN39_INTERNAL_f600bd0c_4_k_cu_0d27c484_35504cuda3std3__45__cpo3endE,@object
	.size		_ZN39_INTERNAL_f600bd0c_4_k_cu_0d27c484_35504cuda3std3__45__cpo3endE,(_ZN39_INTERNAL_f600bd0c_4_k_cu_0d27c484_35504cuda3std3__419piecewise_constructE - _ZN39_INTERNAL_f600bd0c_4_k_cu_0d27c484_35504cuda3std3__45__cpo3endE)
_ZN39_INTERNAL_f600bd0c_4_k_cu_0d27c484_35504cuda3std3__45__cpo3endE:
	.zero		1
	.type		_ZN39_INTERNAL_f600bd0c_4_k_cu_0d27c484_35504cuda3std3__419piecewise_constructE,@object
	.size		_ZN39_INTERNAL_f600bd0c_4_k_cu_0d27c484_35504cuda3std3__419piecewise_constructE,(_ZN39_INTERNAL_f600bd0c_4_k_cu_0d27c484_35504cuda3std3__45__cpo4cendE - _ZN39_INTERNAL_f600bd0c_4_k_cu_0d27c484_35504cuda3std3__419piecewise_constructE)
_ZN39_INTERNAL_f600bd0c_4_k_cu_0d27c484_35504cuda3std3__419piecewise_constructE:
	.zero		1
	.type		_ZN39_INTERNAL_f600bd0c_4_k_cu_0d27c484_35504cuda3std3__45__cpo4cendE,@object
	.size		_ZN39_INTERNAL_f600bd0c_4_k_cu_0d27c484_35504cuda3std3__45__cpo4cendE,(_ZN39_INTERNAL_f600bd0c_4_k_cu_0d27c484_35504cuda3std6ranges3__45__cpo4swapE - _ZN39_INTERNAL_f600bd0c_4_k_cu_0d27c484_35504cuda3std3__45__cpo4cendE)
_ZN39_INTERNAL_f600bd0c_4_k_cu_0d27c484_35504cuda3std3__45__cpo4cendE:
	.zero		1
	.type		_ZN39_INTERNAL_f600bd0c_4_k_cu_0d27c484_35504cuda3std6ranges3__45__cpo4swapE,@object
	.size		_ZN39_INTERNAL_f600bd0c_4_k_cu_0d27c484_35504cuda3std6ranges3__45__cpo4swapE,(.L_9 - _ZN39_INTERNAL_f600bd0c_4_k_cu_0d27c484_35504cuda3std6ranges3__45__cpo4swapE)
_ZN39_INTERNAL_f600bd0c_4_k_cu_0d27c484_35504cuda3std6ranges3__45__cpo4swapE:
	.zero		1
.L_9:


//--------------------- .nv.constant0._ZN7cutlass13device_kernelINS_4gemm6kernel13GemmUniversalIN4cute5tupleIJiiiiEEENS1_10collective13CollectiveMmaINS1_34MainloopSm90TmaGmmaWarpSpecializedILi8ENS5_IJNS4_1CILi1EEESB_SB_EEENS1_35KernelTmaWarpSpecializedCooperativeEEENS5_IJNSA_ILi128EEENSA_ILi64EEESG_EEENS_6half_tENS5_IJlSB_lEEESI_SJ_NS4_8TiledMMAINS4_8MMA_AtomIJNS4_4SM904GMMA25MMA_64x64x16_F32F16F16_SSILNSN_5MajorE0ELSP_0ELNSN_7ScaleInE1ELSQ_1EEEEEENS4_6LayoutINS5_IJNSA_ILi2EEESB_SB_EEENS5_IJSB_NSA_ILi0EEESW_EEEEENS5_IJNS4_10UnderscoreESZ_SZ_EEEEENS4_13SM90_TMA_LOADENS4_14ComposedLayoutINS4_7SwizzleILi3ELi4ELi3EEENS4_18smem_ptr_flag_bitsILi16EEENST_INS5_IJNSA_ILi8EEESG_EEENS5_IJSG_SB_EEEEEEEvNS4_8identityES12_S1C_vS1D_EENS_8epilogue10collective18CollectiveEpilogueINS1F_22Sm90TmaWarpSpecializedILi3ELi2ELi16ELb1ELb0EEEJSH_NS5_IJSF_NSA_ILi32EEEEEESI_SJ_SI_SJ_NS1F_6fusion15FusionCallbacksIS1J_NS1M_17LinCombPerRowBiasISI_fSI_SI_fLi8ELNS_15FloatRoundStyleE2EEESH_S1L_JEEES12_NS13_INS14_ILi2ELi4ELi3EEES17_NST_INS5_IJS18_S1K_EEENS5_IJS1K_SB_EEEEEEENS4_17SM75_U32x4_LDSM_NENS4_14SM90_TMA_STOREES1W_NS4_17SM90_U32x4_STSM_NENS4_9Copy_AtomIJS1Z_SI_EEEvEEEvvEEEEvNT_6ParamsE --------------------------
	.section	.nv.constant0._ZN7cutlass13device_kernelINS_4gemm6kernel13GemmUniversalIN4cute5tupleIJiiiiEEENS1_10collective13CollectiveMmaINS1_34MainloopSm90TmaGmmaWarpSpecializedILi8ENS5_IJNS4_1CILi1EEESB_SB_EEENS1_35KernelTmaWarpSpecializedCooperativeEEENS5_IJNSA_ILi128EEENSA_ILi64EEESG_EEENS_6half_tENS5_IJlSB_lEEESI_SJ_NS4_8TiledMMAINS4_8MMA_AtomIJNS4_4SM904GMMA25MMA_64x64x16_F32F16F16_SSILNSN_5MajorE0ELSP_0ELNSN_7ScaleInE1ELSQ_1EEEEEENS4_6LayoutINS5_IJNSA_ILi2EEESB_SB_EEENS5_IJSB_NSA_ILi0EEESW_EEEEENS5_IJNS4_10UnderscoreESZ_SZ_EEEEENS4_13SM90_TMA_LOADENS4_14ComposedLayoutINS4_7SwizzleILi3ELi4ELi3EEENS4_18smem_ptr_flag_bitsILi16EEENST_INS5_IJNSA_ILi8EEESG_EEENS5_IJSG_SB_EEEEEEEvNS4_8identityES12_S1C_vS1D_EENS_8epilogue10collective18CollectiveEpilogueINS1F_22Sm90TmaWarpSpecializedILi3ELi2ELi16ELb1ELb0EEEJSH_NS5_IJSF_NSA_ILi32EEEEEESI_SJ_SI_SJ_NS1F_6fusion15FusionCallbacksIS1J_NS1M_17LinCombPerRowBiasISI_fSI_SI_fLi8ELNS_15FloatRoundStyleE2EEESH_S1L_JEEES12_NS13_INS14_ILi2ELi4ELi3EEES17_NST_INS5_IJS18_S1K_EEENS5_IJS1K_SB_EEEEEEENS4_17SM75_U32x4_LDSM_NENS4_14SM90_TMA_STOREES1W_NS4_17SM90_U32x4_STSM_NENS4_9Copy_AtomIJS1Z_SI_EEEvEEEvvEEEEvNT_6ParamsE,"a",@progbits
	.sectionflags	@""
	.align	4
.nv.constant0._ZN7cutlass13device_kernelINS_4gemm6kernel13GemmUniversalIN4cute5tupleIJiiiiEEENS1_10collective13CollectiveMmaINS1_34MainloopSm90TmaGmmaWarpSpecializedILi8ENS5_IJNS4_1CILi1EEESB_SB_EEENS1_35KernelTmaWarpSpecializedCooperativeEEENS5_IJNSA_ILi128EEENSA_ILi64EEESG_EEENS_6half_tENS5_IJlSB_lEEESI_SJ_NS4_8TiledMMAINS4_8MMA_AtomIJNS4_4SM904GMMA25MMA_64x64x16_F32F16F16_SSILNSN_5MajorE0ELSP_0ELNSN_7ScaleInE1ELSQ_1EEEEEENS4_6LayoutINS5_IJNSA_ILi2EEESB_SB_EEENS5_IJSB_NSA_ILi0EEESW_EEEEENS5_IJNS4_10UnderscoreESZ_SZ_EEEEENS4_13SM90_TMA_LOADENS4_14ComposedLayoutINS4_7SwizzleILi3ELi4ELi3EEENS4_18smem_ptr_flag_bitsILi16EEENST_INS5_IJNSA_ILi8EEESG_EEENS5_IJSG_SB_EEEEEEEvNS4_8identityES12_S1C_vS1D_EENS_8epilogue10collective18CollectiveEpilogueINS1F_22Sm90TmaWarpSpecializedILi3ELi2ELi16ELb1ELb0EEEJSH_NS5_IJSF_NSA_ILi32EEEEEESI_SJ_SI_SJ_NS1F_6fusion15FusionCallbacksIS1J_NS1M_17LinCombPerRowBiasISI_fSI_SI_fLi8ELNS_15FloatRoundStyleE2EEESH_S1L_JEEES12_NS13_INS14_ILi2ELi4ELi3EEES17_NST_INS5_IJS18_S1K_EEENS5_IJS1K_SB_EEEEEEENS4_17SM75_U32x4_LDSM_NENS4_14SM90_TMA_STOREES1W_NS4_17SM90_U32x4_STSM_NENS4_9Copy_AtomIJS1Z_SI_EEEvEEEvvEEEEvNT_6ParamsE:
	.zero		2432


//--------------------- SYMBOLS --------------------------

	.type		.nv.reservedSmem.offset0,@object
	.size		.nv.reservedSmem.offset0,0x4
	.type		__assertfail,@function
